//
// Generated by NVIDIA NVVM Compiler
//
// Compiler Build ID: CL-36424714
// Cuda compilation tools, release 13.0, V13.0.88
// Based on NVVM 20.0.0
//

.version 9.0
.target sm_100
.address_size 64

	// .globl	_Z15gpu_crea_anilloPiS_S_
.extern .func  (.param .b32 func_retval0) vprintf
(
	.param .b64 vprintf_param_0,
	.param .b64 vprintf_param_1
)
;
.extern .func  (.param .b64 func_retval0) malloc
(
	.param .b64 malloc_param_0
)
;
.global .align 4 .b8 precalc_xorwow_matrix[102400];
.global .align 4 .b8 precalc_xorwow_offset_matrix[102400];
.global .align 4 .b8 mrg32k3aM1[2304];
.global .align 4 .b8 mrg32k3aM2[2304];
.global .align 4 .b8 mrg32k3aM1SubSeq[2016];
.global .align 4 .b8 mrg32k3aM2SubSeq[2016];
.global .align 4 .b8 mrg32k3aM1Seq[2304];
.global .align 4 .b8 mrg32k3aM2Seq[2304];
.const .align 8 .b8 __cr_lgamma_table[72];
.global .align 1 .b8 $str[6] = {37, 46, 54, 102, 10};
.global .align 1 .b8 $str$1[45] = {82, 101, 99, 111, 110, 101, 99, 116, 97, 109, 111, 115, 32, 108, 97, 32, 101, 100, 103, 101, 32, 40, 37, 100, 44, 37, 100, 41, 32, 99, 111, 110, 32, 101, 108, 32, 110, 111, 100, 111, 32, 37, 100, 10};

.visible .entry _Z15gpu_crea_anilloPiS_S_(
	.param .u64 .ptr .align 1 _Z15gpu_crea_anilloPiS_S__param_0,
	.param .u64 .ptr .align 1 _Z15gpu_crea_anilloPiS_S__param_1,
	.param .u64 .ptr .align 1 _Z15gpu_crea_anilloPiS_S__param_2
)
{
	.reg .pred 	%p<4>;
	.reg .b32 	%r<19>;
	.reg .b64 	%rd<14>;

	ld.param.u64 	%rd1, [_Z15gpu_crea_anilloPiS_S__param_0];
	ld.param.u64 	%rd2, [_Z15gpu_crea_anilloPiS_S__param_1];
	ld.param.u64 	%rd3, [_Z15gpu_crea_anilloPiS_S__param_2];
	mov.u32 	%r3, %ctaid.x;
	mov.u32 	%r4, %ntid.x;
	mov.u32 	%r5, %tid.x;
	mad.lo.s32 	%r1, %r3, %r4, %r5;
	mov.u32 	%r6, %ctaid.y;
	mov.u32 	%r7, %ntid.y;
	mov.u32 	%r8, %tid.y;
	mad.lo.s32 	%r2, %r6, %r7, %r8;
	setp.gt.s32 	%p1, %r1, 26999999;
	add.s32 	%r9, %r2, -1;
	setp.gt.u32 	%p2, %r9, 2;
	or.pred  	%p3, %p1, %p2;
	@%p3 bra 	$L__BB0_2;
	cvta.to.global.u64 	%rd4, %rd1;
	cvta.to.global.u64 	%rd5, %rd2;
	cvta.to.global.u64 	%rd6, %rd3;
	mul.lo.s32 	%r10, %r1, 3;
	cvt.s64.s32 	%rd7, %r10;
	cvt.u64.u32 	%rd8, %r2;
	add.s64 	%rd9, %rd7, %rd8;
	shl.b64 	%rd10, %rd9, 2;
	add.s64 	%rd11, %rd4, %rd10;
	mov.b32 	%r11, 1;
	st.global.u32 	[%rd11+-4], %r11;
	add.s64 	%rd12, %rd5, %rd10;
	st.global.u32 	[%rd12+-4], %r1;
	add.s32 	%r12, %r1, %r2;
	mul.hi.s32 	%r13, %r12, 2001599835;
	shr.u32 	%r14, %r13, 31;
	shr.s32 	%r15, %r13, 22;
	add.s32 	%r16, %r15, %r14;
	mul.lo.s32 	%r17, %r16, 9000000;
	sub.s32 	%r18, %r12, %r17;
	add.s64 	%rd13, %rd6, %rd10;
	st.global.u32 	[%rd13+-4], %r18;
$L__BB0_2:
	ret;

}
	// .globl	_Z26gpu_compute_watts_strogatzPiS_S_
.visible .entry _Z26gpu_compute_watts_strogatzPiS_S_(
	.param .u64 .ptr .align 1 _Z26gpu_compute_watts_strogatzPiS_S__param_0,
	.param .u64 .ptr .align 1 _Z26gpu_compute_watts_strogatzPiS_S__param_1,
	.param .u64 .ptr .align 1 _Z26gpu_compute_watts_strogatzPiS_S__param_2
)
{
	.local .align 8 .b8 	__local_depot1[64];
	.reg .b64 	%SP;
	.reg .b64 	%SPL;
	.reg .pred 	%p<76>;
	.reg .b16 	%rs<8>;
	.reg .b32 	%r<1245>;
	.reg .b32 	%f<6>;
	.reg .b64 	%rd<41>;
	.reg .b64 	%fd<2>;

	mov.u64 	%SPL, __local_depot1;
	cvta.local.u64 	%SP, %SPL;
	ld.param.u64 	%rd14, [_Z26gpu_compute_watts_strogatzPiS_S__param_2];
	add.u64 	%rd1, %SPL, 0;
	add.u64 	%rd16, %SP, 48;
	add.u64 	%rd2, %SPL, 48;
	mov.u32 	%r1, %ctaid.x;
	mov.u32 	%r556, %ntid.x;
	mov.u32 	%r557, %tid.x;
	mad.lo.s32 	%r2, %r1, %r556, %r557;
	mov.u32 	%r558, %ctaid.y;
	mov.u32 	%r559, %ntid.y;
	mov.u32 	%r560, %tid.y;
	mad.lo.s32 	%r3, %r558, %r559, %r560;
	mul.lo.s32 	%r561, %r2, %r3;
	xor.b32  	%r562, %r561, -1429050551;
	mul.lo.s32 	%r563, %r562, 1099087573;
	setp.gt.s32 	%p1, %r561, -1;
	selp.b32 	%r564, -644748465, -1947113066, %p1;
	add.s32 	%r565, %r564, %r563;
	add.s32 	%r4, %r565, 6615241;
	add.s32 	%r977, %r563, 123456789;
	st.local.v2.u32 	[%rd1], {%r4, %r977};
	xor.b32  	%r976, %r563, 362436069;
	add.s32 	%r566, %r564, 521288629;
	st.local.v2.u32 	[%rd1+8], {%r976, %r566};
	xor.b32  	%r567, %r564, 88675123;
	add.s32 	%r973, %r563, 5783321;
	st.local.v2.u32 	[%rd1+16], {%r567, %r973};
	setp.eq.s32 	%p2, %r1, 0;
	@%p2 bra 	$L__BB1_115;
	cvt.u64.u32 	%rd40, %r1;
	mov.b32 	%r960, 0;
$L__BB1_2:
	mov.u64 	%rd4, %rd40;
	and.b64  	%rd5, %rd4, 3;
	setp.eq.s64 	%p3, %rd5, 0;
	@%p3 bra 	$L__BB1_114;
	mul.wide.u32 	%rd17, %r960, 3200;
	mov.u64 	%rd18, precalc_xorwow_matrix;
	add.s64 	%rd6, %rd18, %rd17;
	mov.b32 	%r973, 0;
	mov.u32 	%r974, %r973;
	mov.u32 	%r975, %r973;
	mov.u32 	%r976, %r973;
	mov.u32 	%r977, %r973;
	mov.u32 	%r966, %r973;
$L__BB1_4:
	mul.wide.u32 	%rd19, %r966, 4;
	add.s64 	%rd20, %rd1, %rd19;
	ld.local.u32 	%r18, [%rd20+4];
	shl.b32 	%r19, %r966, 5;
	mov.b32 	%r972, 0;
$L__BB1_5:
	.pragma "nounroll";
	shr.u32 	%r571, %r18, %r972;
	and.b32  	%r572, %r571, 1;
	setp.eq.b32 	%p4, %r572, 1;
	not.pred 	%p5, %p4;
	add.s32 	%r573, %r19, %r972;
	mul.lo.s32 	%r574, %r573, 5;
	mul.wide.u32 	%rd21, %r574, 4;
	add.s64 	%rd7, %rd6, %rd21;
	@%p5 bra 	$L__BB1_7;
	ld.global.u32 	%r575, [%rd7];
	xor.b32  	%r977, %r977, %r575;
	ld.global.u32 	%r576, [%rd7+4];
	xor.b32  	%r976, %r976, %r576;
	ld.global.u32 	%r577, [%rd7+8];
	xor.b32  	%r975, %r975, %r577;
	ld.global.u32 	%r578, [%rd7+12];
	xor.b32  	%r974, %r974, %r578;
	ld.global.u32 	%r579, [%rd7+16];
	xor.b32  	%r973, %r973, %r579;
$L__BB1_7:
	and.b32  	%r581, %r571, 2;
	setp.eq.s32 	%p6, %r581, 0;
	@%p6 bra 	$L__BB1_9;
	ld.global.u32 	%r582, [%rd7+20];
	xor.b32  	%r977, %r977, %r582;
	ld.global.u32 	%r583, [%rd7+24];
	xor.b32  	%r976, %r976, %r583;
	ld.global.u32 	%r584, [%rd7+28];
	xor.b32  	%r975, %r975, %r584;
	ld.global.u32 	%r585, [%rd7+32];
	xor.b32  	%r974, %r974, %r585;
	ld.global.u32 	%r586, [%rd7+36];
	xor.b32  	%r973, %r973, %r586;
$L__BB1_9:
	and.b32  	%r588, %r571, 4;
	setp.eq.s32 	%p7, %r588, 0;
	@%p7 bra 	$L__BB1_11;
	ld.global.u32 	%r589, [%rd7+40];
	xor.b32  	%r977, %r977, %r589;
	ld.global.u32 	%r590, [%rd7+44];
	xor.b32  	%r976, %r976, %r590;
	ld.global.u32 	%r591, [%rd7+48];
	xor.b32  	%r975, %r975, %r591;
	ld.global.u32 	%r592, [%rd7+52];
	xor.b32  	%r974, %r974, %r592;
	ld.global.u32 	%r593, [%rd7+56];
	xor.b32  	%r973, %r973, %r593;
$L__BB1_11:
	and.b32  	%r595, %r571, 8;
	setp.eq.s32 	%p8, %r595, 0;
	@%p8 bra 	$L__BB1_13;
	ld.global.u32 	%r596, [%rd7+60];
	xor.b32  	%r977, %r977, %r596;
	ld.global.u32 	%r597, [%rd7+64];
	xor.b32  	%r976, %r976, %r597;
	ld.global.u32 	%r598, [%rd7+68];
	xor.b32  	%r975, %r975, %r598;
	ld.global.u32 	%r599, [%rd7+72];
	xor.b32  	%r974, %r974, %r599;
	ld.global.u32 	%r600, [%rd7+76];
	xor.b32  	%r973, %r973, %r600;
$L__BB1_13:
	and.b32  	%r602, %r571, 16;
	setp.eq.s32 	%p9, %r602, 0;
	@%p9 bra 	$L__BB1_15;
	ld.global.u32 	%r603, [%rd7+80];
	xor.b32  	%r977, %r977, %r603;
	ld.global.u32 	%r604, [%rd7+84];
	xor.b32  	%r976, %r976, %r604;
	ld.global.u32 	%r605, [%rd7+88];
	xor.b32  	%r975, %r975, %r605;
	ld.global.u32 	%r606, [%rd7+92];
	xor.b32  	%r974, %r974, %r606;
	ld.global.u32 	%r607, [%rd7+96];
	xor.b32  	%r973, %r973, %r607;
$L__BB1_15:
	and.b32  	%r609, %r571, 32;
	setp.eq.s32 	%p10, %r609, 0;
	@%p10 bra 	$L__BB1_17;
	ld.global.u32 	%r610, [%rd7+100];
	xor.b32  	%r977, %r977, %r610;
	ld.global.u32 	%r611, [%rd7+104];
	xor.b32  	%r976, %r976, %r611;
	ld.global.u32 	%r612, [%rd7+108];
	xor.b32  	%r975, %r975, %r612;
	ld.global.u32 	%r613, [%rd7+112];
	xor.b32  	%r974, %r974, %r613;
	ld.global.u32 	%r614, [%rd7+116];
	xor.b32  	%r973, %r973, %r614;
$L__BB1_17:
	and.b32  	%r616, %r571, 64;
	setp.eq.s32 	%p11, %r616, 0;
	@%p11 bra 	$L__BB1_19;
	ld.global.u32 	%r617, [%rd7+120];
	xor.b32  	%r977, %r977, %r617;
	ld.global.u32 	%r618, [%rd7+124];
	xor.b32  	%r976, %r976, %r618;
	ld.global.u32 	%r619, [%rd7+128];
	xor.b32  	%r975, %r975, %r619;
	ld.global.u32 	%r620, [%rd7+132];
	xor.b32  	%r974, %r974, %r620;
	ld.global.u32 	%r621, [%rd7+136];
	xor.b32  	%r973, %r973, %r621;
$L__BB1_19:
	and.b32  	%r623, %r571, 128;
	setp.eq.s32 	%p12, %r623, 0;
	@%p12 bra 	$L__BB1_21;
	ld.global.u32 	%r624, [%rd7+140];
	xor.b32  	%r977, %r977, %r624;
	ld.global.u32 	%r625, [%rd7+144];
	xor.b32  	%r976, %r976, %r625;
	ld.global.u32 	%r626, [%rd7+148];
	xor.b32  	%r975, %r975, %r626;
	ld.global.u32 	%r627, [%rd7+152];
	xor.b32  	%r974, %r974, %r627;
	ld.global.u32 	%r628, [%rd7+156];
	xor.b32  	%r973, %r973, %r628;
$L__BB1_21:
	and.b32  	%r630, %r571, 256;
	setp.eq.s32 	%p13, %r630, 0;
	@%p13 bra 	$L__BB1_23;
	ld.global.u32 	%r631, [%rd7+160];
	xor.b32  	%r977, %r977, %r631;
	ld.global.u32 	%r632, [%rd7+164];
	xor.b32  	%r976, %r976, %r632;
	ld.global.u32 	%r633, [%rd7+168];
	xor.b32  	%r975, %r975, %r633;
	ld.global.u32 	%r634, [%rd7+172];
	xor.b32  	%r974, %r974, %r634;
	ld.global.u32 	%r635, [%rd7+176];
	xor.b32  	%r973, %r973, %r635;
$L__BB1_23:
	and.b32  	%r637, %r571, 512;
	setp.eq.s32 	%p14, %r637, 0;
	@%p14 bra 	$L__BB1_25;
	ld.global.u32 	%r638, [%rd7+180];
	xor.b32  	%r977, %r977, %r638;
	ld.global.u32 	%r639, [%rd7+184];
	xor.b32  	%r976, %r976, %r639;
	ld.global.u32 	%r640, [%rd7+188];
	xor.b32  	%r975, %r975, %r640;
	ld.global.u32 	%r641, [%rd7+192];
	xor.b32  	%r974, %r974, %r641;
	ld.global.u32 	%r642, [%rd7+196];
	xor.b32  	%r973, %r973, %r642;
$L__BB1_25:
	and.b32  	%r644, %r571, 1024;
	setp.eq.s32 	%p15, %r644, 0;
	@%p15 bra 	$L__BB1_27;
	ld.global.u32 	%r645, [%rd7+200];
	xor.b32  	%r977, %r977, %r645;
	ld.global.u32 	%r646, [%rd7+204];
	xor.b32  	%r976, %r976, %r646;
	ld.global.u32 	%r647, [%rd7+208];
	xor.b32  	%r975, %r975, %r647;
	ld.global.u32 	%r648, [%rd7+212];
	xor.b32  	%r974, %r974, %r648;
	ld.global.u32 	%r649, [%rd7+216];
	xor.b32  	%r973, %r973, %r649;
$L__BB1_27:
	and.b32  	%r651, %r571, 2048;
	setp.eq.s32 	%p16, %r651, 0;
	@%p16 bra 	$L__BB1_29;
	ld.global.u32 	%r652, [%rd7+220];
	xor.b32  	%r977, %r977, %r652;
	ld.global.u32 	%r653, [%rd7+224];
	xor.b32  	%r976, %r976, %r653;
	ld.global.u32 	%r654, [%rd7+228];
	xor.b32  	%r975, %r975, %r654;
	ld.global.u32 	%r655, [%rd7+232];
	xor.b32  	%r974, %r974, %r655;
	ld.global.u32 	%r656, [%rd7+236];
	xor.b32  	%r973, %r973, %r656;
$L__BB1_29:
	and.b32  	%r658, %r571, 4096;
	setp.eq.s32 	%p17, %r658, 0;
	@%p17 bra 	$L__BB1_31;
	ld.global.u32 	%r659, [%rd7+240];
	xor.b32  	%r977, %r977, %r659;
	ld.global.u32 	%r660, [%rd7+244];
	xor.b32  	%r976, %r976, %r660;
	ld.global.u32 	%r661, [%rd7+248];
	xor.b32  	%r975, %r975, %r661;
	ld.global.u32 	%r662, [%rd7+252];
	xor.b32  	%r974, %r974, %r662;
	ld.global.u32 	%r663, [%rd7+256];
	xor.b32  	%r973, %r973, %r663;
$L__BB1_31:
	and.b32  	%r665, %r571, 8192;
	setp.eq.s32 	%p18, %r665, 0;
	@%p18 bra 	$L__BB1_33;
	ld.global.u32 	%r666, [%rd7+260];
	xor.b32  	%r977, %r977, %r666;
	ld.global.u32 	%r667, [%rd7+264];
	xor.b32  	%r976, %r976, %r667;
	ld.global.u32 	%r668, [%rd7+268];
	xor.b32  	%r975, %r975, %r668;
	ld.global.u32 	%r669, [%rd7+272];
	xor.b32  	%r974, %r974, %r669;
	ld.global.u32 	%r670, [%rd7+276];
	xor.b32  	%r973, %r973, %r670;
$L__BB1_33:
	and.b32  	%r672, %r571, 16384;
	setp.eq.s32 	%p19, %r672, 0;
	@%p19 bra 	$L__BB1_35;
	ld.global.u32 	%r673, [%rd7+280];
	xor.b32  	%r977, %r977, %r673;
	ld.global.u32 	%r674, [%rd7+284];
	xor.b32  	%r976, %r976, %r674;
	ld.global.u32 	%r675, [%rd7+288];
	xor.b32  	%r975, %r975, %r675;
	ld.global.u32 	%r676, [%rd7+292];
	xor.b32  	%r974, %r974, %r676;
	ld.global.u32 	%r677, [%rd7+296];
	xor.b32  	%r973, %r973, %r677;
$L__BB1_35:
	and.b32  	%r679, %r571, 32768;
	setp.eq.s32 	%p20, %r679, 0;
	@%p20 bra 	$L__BB1_37;
	ld.global.u32 	%r680, [%rd7+300];
	xor.b32  	%r977, %r977, %r680;
	ld.global.u32 	%r681, [%rd7+304];
	xor.b32  	%r976, %r976, %r681;
	ld.global.u32 	%r682, [%rd7+308];
	xor.b32  	%r975, %r975, %r682;
	ld.global.u32 	%r683, [%rd7+312];
	xor.b32  	%r974, %r974, %r683;
	ld.global.u32 	%r684, [%rd7+316];
	xor.b32  	%r973, %r973, %r684;
$L__BB1_37:
	add.s32 	%r972, %r972, 16;
	setp.ne.s32 	%p21, %r972, 32;
	@%p21 bra 	$L__BB1_5;
	mad.lo.s32 	%r685, %r966, -31, %r19;
	add.s32 	%r966, %r685, 1;
	setp.ne.s32 	%p22, %r966, 5;
	@%p22 bra 	$L__BB1_4;
	st.local.u32 	[%rd1+4], %r977;
	st.local.v2.u32 	[%rd1+8], {%r976, %r975};
	st.local.v2.u32 	[%rd1+16], {%r974, %r973};
	setp.eq.s64 	%p23, %rd5, 1;
	@%p23 bra 	$L__BB1_114;
	mov.b32 	%r973, 0;
	mov.u32 	%r1066, %r973;
	mov.u32 	%r1067, %r973;
	mov.u32 	%r976, %r973;
	mov.u32 	%r977, %r973;
	mov.u32 	%r1058, %r973;
$L__BB1_41:
	mul.wide.u32 	%rd22, %r1058, 4;
	add.s64 	%rd23, %rd1, %rd22;
	ld.local.u32 	%r194, [%rd23+4];
	shl.b32 	%r195, %r1058, 5;
	mov.b32 	%r1064, 0;
$L__BB1_42:
	.pragma "nounroll";
	shr.u32 	%r688, %r194, %r1064;
	and.b32  	%r689, %r688, 1;
	setp.eq.b32 	%p24, %r689, 1;
	not.pred 	%p25, %p24;
	add.s32 	%r690, %r195, %r1064;
	mul.lo.s32 	%r691, %r690, 5;
	mul.wide.u32 	%rd24, %r691, 4;
	add.s64 	%rd8, %rd6, %rd24;
	@%p25 bra 	$L__BB1_44;
	ld.global.u32 	%r692, [%rd8];
	xor.b32  	%r977, %r977, %r692;
	ld.global.u32 	%r693, [%rd8+4];
	xor.b32  	%r976, %r976, %r693;
	ld.global.u32 	%r694, [%rd8+8];
	xor.b32  	%r1067, %r1067, %r694;
	ld.global.u32 	%r695, [%rd8+12];
	xor.b32  	%r1066, %r1066, %r695;
	ld.global.u32 	%r696, [%rd8+16];
	xor.b32  	%r973, %r973, %r696;
$L__BB1_44:
	and.b32  	%r698, %r688, 2;
	setp.eq.s32 	%p26, %r698, 0;
	@%p26 bra 	$L__BB1_46;
	ld.global.u32 	%r699, [%rd8+20];
	xor.b32  	%r977, %r977, %r699;
	ld.global.u32 	%r700, [%rd8+24];
	xor.b32  	%r976, %r976, %r700;
	ld.global.u32 	%r701, [%rd8+28];
	xor.b32  	%r1067, %r1067, %r701;
	ld.global.u32 	%r702, [%rd8+32];
	xor.b32  	%r1066, %r1066, %r702;
	ld.global.u32 	%r703, [%rd8+36];
	xor.b32  	%r973, %r973, %r703;
$L__BB1_46:
	and.b32  	%r705, %r688, 4;
	setp.eq.s32 	%p27, %r705, 0;
	@%p27 bra 	$L__BB1_48;
	ld.global.u32 	%r706, [%rd8+40];
	xor.b32  	%r977, %r977, %r706;
	ld.global.u32 	%r707, [%rd8+44];
	xor.b32  	%r976, %r976, %r707;
	ld.global.u32 	%r708, [%rd8+48];
	xor.b32  	%r1067, %r1067, %r708;
	ld.global.u32 	%r709, [%rd8+52];
	xor.b32  	%r1066, %r1066, %r709;
	ld.global.u32 	%r710, [%rd8+56];
	xor.b32  	%r973, %r973, %r710;
$L__BB1_48:
	and.b32  	%r712, %r688, 8;
	setp.eq.s32 	%p28, %r712, 0;
	@%p28 bra 	$L__BB1_50;
	ld.global.u32 	%r713, [%rd8+60];
	xor.b32  	%r977, %r977, %r713;
	ld.global.u32 	%r714, [%rd8+64];
	xor.b32  	%r976, %r976, %r714;
	ld.global.u32 	%r715, [%rd8+68];
	xor.b32  	%r1067, %r1067, %r715;
	ld.global.u32 	%r716, [%rd8+72];
	xor.b32  	%r1066, %r1066, %r716;
	ld.global.u32 	%r717, [%rd8+76];
	xor.b32  	%r973, %r973, %r717;
$L__BB1_50:
	and.b32  	%r719, %r688, 16;
	setp.eq.s32 	%p29, %r719, 0;
	@%p29 bra 	$L__BB1_52;
	ld.global.u32 	%r720, [%rd8+80];
	xor.b32  	%r977, %r977, %r720;
	ld.global.u32 	%r721, [%rd8+84];
	xor.b32  	%r976, %r976, %r721;
	ld.global.u32 	%r722, [%rd8+88];
	xor.b32  	%r1067, %r1067, %r722;
	ld.global.u32 	%r723, [%rd8+92];
	xor.b32  	%r1066, %r1066, %r723;
	ld.global.u32 	%r724, [%rd8+96];
	xor.b32  	%r973, %r973, %r724;
$L__BB1_52:
	and.b32  	%r726, %r688, 32;
	setp.eq.s32 	%p30, %r726, 0;
	@%p30 bra 	$L__BB1_54;
	ld.global.u32 	%r727, [%rd8+100];
	xor.b32  	%r977, %r977, %r727;
	ld.global.u32 	%r728, [%rd8+104];
	xor.b32  	%r976, %r976, %r728;
	ld.global.u32 	%r729, [%rd8+108];
	xor.b32  	%r1067, %r1067, %r729;
	ld.global.u32 	%r730, [%rd8+112];
	xor.b32  	%r1066, %r1066, %r730;
	ld.global.u32 	%r731, [%rd8+116];
	xor.b32  	%r973, %r973, %r731;
$L__BB1_54:
	and.b32  	%r733, %r688, 64;
	setp.eq.s32 	%p31, %r733, 0;
	@%p31 bra 	$L__BB1_56;
	ld.global.u32 	%r734, [%rd8+120];
	xor.b32  	%r977, %r977, %r734;
	ld.global.u32 	%r735, [%rd8+124];
	xor.b32  	%r976, %r976, %r735;
	ld.global.u32 	%r736, [%rd8+128];
	xor.b32  	%r1067, %r1067, %r736;
	ld.global.u32 	%r737, [%rd8+132];
	xor.b32  	%r1066, %r1066, %r737;
	ld.global.u32 	%r738, [%rd8+136];
	xor.b32  	%r973, %r973, %r738;
$L__BB1_56:
	and.b32  	%r740, %r688, 128;
	setp.eq.s32 	%p32, %r740, 0;
	@%p32 bra 	$L__BB1_58;
	ld.global.u32 	%r741, [%rd8+140];
	xor.b32  	%r977, %r977, %r741;
	ld.global.u32 	%r742, [%rd8+144];
	xor.b32  	%r976, %r976, %r742;
	ld.global.u32 	%r743, [%rd8+148];
	xor.b32  	%r1067, %r1067, %r743;
	ld.global.u32 	%r744, [%rd8+152];
	xor.b32  	%r1066, %r1066, %r744;
	ld.global.u32 	%r745, [%rd8+156];
	xor.b32  	%r973, %r973, %r745;
$L__BB1_58:
	and.b32  	%r747, %r688, 256;
	setp.eq.s32 	%p33, %r747, 0;
	@%p33 bra 	$L__BB1_60;
	ld.global.u32 	%r748, [%rd8+160];
	xor.b32  	%r977, %r977, %r748;
	ld.global.u32 	%r749, [%rd8+164];
	xor.b32  	%r976, %r976, %r749;
	ld.global.u32 	%r750, [%rd8+168];
	xor.b32  	%r1067, %r1067, %r750;
	ld.global.u32 	%r751, [%rd8+172];
	xor.b32  	%r1066, %r1066, %r751;
	ld.global.u32 	%r752, [%rd8+176];
	xor.b32  	%r973, %r973, %r752;
$L__BB1_60:
	and.b32  	%r754, %r688, 512;
	setp.eq.s32 	%p34, %r754, 0;
	@%p34 bra 	$L__BB1_62;
	ld.global.u32 	%r755, [%rd8+180];
	xor.b32  	%r977, %r977, %r755;
	ld.global.u32 	%r756, [%rd8+184];
	xor.b32  	%r976, %r976, %r756;
	ld.global.u32 	%r757, [%rd8+188];
	xor.b32  	%r1067, %r1067, %r757;
	ld.global.u32 	%r758, [%rd8+192];
	xor.b32  	%r1066, %r1066, %r758;
	ld.global.u32 	%r759, [%rd8+196];
	xor.b32  	%r973, %r973, %r759;
$L__BB1_62:
	and.b32  	%r761, %r688, 1024;
	setp.eq.s32 	%p35, %r761, 0;
	@%p35 bra 	$L__BB1_64;
	ld.global.u32 	%r762, [%rd8+200];
	xor.b32  	%r977, %r977, %r762;
	ld.global.u32 	%r763, [%rd8+204];
	xor.b32  	%r976, %r976, %r763;
	ld.global.u32 	%r764, [%rd8+208];
	xor.b32  	%r1067, %r1067, %r764;
	ld.global.u32 	%r765, [%rd8+212];
	xor.b32  	%r1066, %r1066, %r765;
	ld.global.u32 	%r766, [%rd8+216];
	xor.b32  	%r973, %r973, %r766;
$L__BB1_64:
	and.b32  	%r768, %r688, 2048;
	setp.eq.s32 	%p36, %r768, 0;
	@%p36 bra 	$L__BB1_66;
	ld.global.u32 	%r769, [%rd8+220];
	xor.b32  	%r977, %r977, %r769;
	ld.global.u32 	%r770, [%rd8+224];
	xor.b32  	%r976, %r976, %r770;
	ld.global.u32 	%r771, [%rd8+228];
	xor.b32  	%r1067, %r1067, %r771;
	ld.global.u32 	%r772, [%rd8+232];
	xor.b32  	%r1066, %r1066, %r772;
	ld.global.u32 	%r773, [%rd8+236];
	xor.b32  	%r973, %r973, %r773;
$L__BB1_66:
	and.b32  	%r775, %r688, 4096;
	setp.eq.s32 	%p37, %r775, 0;
	@%p37 bra 	$L__BB1_68;
	ld.global.u32 	%r776, [%rd8+240];
	xor.b32  	%r977, %r977, %r776;
	ld.global.u32 	%r777, [%rd8+244];
	xor.b32  	%r976, %r976, %r777;
	ld.global.u32 	%r778, [%rd8+248];
	xor.b32  	%r1067, %r1067, %r778;
	ld.global.u32 	%r779, [%rd8+252];
	xor.b32  	%r1066, %r1066, %r779;
	ld.global.u32 	%r780, [%rd8+256];
	xor.b32  	%r973, %r973, %r780;
$L__BB1_68:
	and.b32  	%r782, %r688, 8192;
	setp.eq.s32 	%p38, %r782, 0;
	@%p38 bra 	$L__BB1_70;
	ld.global.u32 	%r783, [%rd8+260];
	xor.b32  	%r977, %r977, %r783;
	ld.global.u32 	%r784, [%rd8+264];
	xor.b32  	%r976, %r976, %r784;
	ld.global.u32 	%r785, [%rd8+268];
	xor.b32  	%r1067, %r1067, %r785;
	ld.global.u32 	%r786, [%rd8+272];
	xor.b32  	%r1066, %r1066, %r786;
	ld.global.u32 	%r787, [%rd8+276];
	xor.b32  	%r973, %r973, %r787;
$L__BB1_70:
	and.b32  	%r789, %r688, 16384;
	setp.eq.s32 	%p39, %r789, 0;
	@%p39 bra 	$L__BB1_72;
	ld.global.u32 	%r790, [%rd8+280];
	xor.b32  	%r977, %r977, %r790;
	ld.global.u32 	%r791, [%rd8+284];
	xor.b32  	%r976, %r976, %r791;
	ld.global.u32 	%r792, [%rd8+288];
	xor.b32  	%r1067, %r1067, %r792;
	ld.global.u32 	%r793, [%rd8+292];
	xor.b32  	%r1066, %r1066, %r793;
	ld.global.u32 	%r794, [%rd8+296];
	xor.b32  	%r973, %r973, %r794;
$L__BB1_72:
	and.b32  	%r796, %r688, 32768;
	setp.eq.s32 	%p40, %r796, 0;
	@%p40 bra 	$L__BB1_74;
	ld.global.u32 	%r797, [%rd8+300];
	xor.b32  	%r977, %r977, %r797;
	ld.global.u32 	%r798, [%rd8+304];
	xor.b32  	%r976, %r976, %r798;
	ld.global.u32 	%r799, [%rd8+308];
	xor.b32  	%r1067, %r1067, %r799;
	ld.global.u32 	%r800, [%rd8+312];
	xor.b32  	%r1066, %r1066, %r800;
	ld.global.u32 	%r801, [%rd8+316];
	xor.b32  	%r973, %r973, %r801;
$L__BB1_74:
	add.s32 	%r1064, %r1064, 16;
	setp.ne.s32 	%p41, %r1064, 32;
	@%p41 bra 	$L__BB1_42;
	mad.lo.s32 	%r802, %r1058, -31, %r195;
	add.s32 	%r1058, %r802, 1;
	setp.ne.s32 	%p42, %r1058, 5;
	@%p42 bra 	$L__BB1_41;
	st.local.u32 	[%rd1+4], %r977;
	st.local.v2.u32 	[%rd1+8], {%r976, %r1067};
	st.local.v2.u32 	[%rd1+16], {%r1066, %r973};
	setp.ne.s64 	%p43, %rd5, 3;
	@%p43 bra 	$L__BB1_114;
	mov.b32 	%r973, 0;
	mov.u32 	%r1158, %r973;
	mov.u32 	%r1159, %r973;
	mov.u32 	%r976, %r973;
	mov.u32 	%r977, %r973;
	mov.u32 	%r1150, %r973;
$L__BB1_78:
	mul.wide.u32 	%rd25, %r1150, 4;
	add.s64 	%rd26, %rd1, %rd25;
	ld.local.u32 	%r370, [%rd26+4];
	shl.b32 	%r371, %r1150, 5;
	mov.b32 	%r1156, 0;
$L__BB1_79:
	.pragma "nounroll";
	shr.u32 	%r805, %r370, %r1156;
	and.b32  	%r806, %r805, 1;
	setp.eq.b32 	%p44, %r806, 1;
	not.pred 	%p45, %p44;
	add.s32 	%r807, %r371, %r1156;
	mul.lo.s32 	%r808, %r807, 5;
	mul.wide.u32 	%rd27, %r808, 4;
	add.s64 	%rd9, %rd6, %rd27;
	@%p45 bra 	$L__BB1_81;
	ld.global.u32 	%r809, [%rd9];
	xor.b32  	%r977, %r977, %r809;
	ld.global.u32 	%r810, [%rd9+4];
	xor.b32  	%r976, %r976, %r810;
	ld.global.u32 	%r811, [%rd9+8];
	xor.b32  	%r1159, %r1159, %r811;
	ld.global.u32 	%r812, [%rd9+12];
	xor.b32  	%r1158, %r1158, %r812;
	ld.global.u32 	%r813, [%rd9+16];
	xor.b32  	%r973, %r973, %r813;
$L__BB1_81:
	and.b32  	%r815, %r805, 2;
	setp.eq.s32 	%p46, %r815, 0;
	@%p46 bra 	$L__BB1_83;
	ld.global.u32 	%r816, [%rd9+20];
	xor.b32  	%r977, %r977, %r816;
	ld.global.u32 	%r817, [%rd9+24];
	xor.b32  	%r976, %r976, %r817;
	ld.global.u32 	%r818, [%rd9+28];
	xor.b32  	%r1159, %r1159, %r818;
	ld.global.u32 	%r819, [%rd9+32];
	xor.b32  	%r1158, %r1158, %r819;
	ld.global.u32 	%r820, [%rd9+36];
	xor.b32  	%r973, %r973, %r820;
$L__BB1_83:
	and.b32  	%r822, %r805, 4;
	setp.eq.s32 	%p47, %r822, 0;
	@%p47 bra 	$L__BB1_85;
	ld.global.u32 	%r823, [%rd9+40];
	xor.b32  	%r977, %r977, %r823;
	ld.global.u32 	%r824, [%rd9+44];
	xor.b32  	%r976, %r976, %r824;
	ld.global.u32 	%r825, [%rd9+48];
	xor.b32  	%r1159, %r1159, %r825;
	ld.global.u32 	%r826, [%rd9+52];
	xor.b32  	%r1158, %r1158, %r826;
	ld.global.u32 	%r827, [%rd9+56];
	xor.b32  	%r973, %r973, %r827;
$L__BB1_85:
	and.b32  	%r829, %r805, 8;
	setp.eq.s32 	%p48, %r829, 0;
	@%p48 bra 	$L__BB1_87;
	ld.global.u32 	%r830, [%rd9+60];
	xor.b32  	%r977, %r977, %r830;
	ld.global.u32 	%r831, [%rd9+64];
	xor.b32  	%r976, %r976, %r831;
	ld.global.u32 	%r832, [%rd9+68];
	xor.b32  	%r1159, %r1159, %r832;
	ld.global.u32 	%r833, [%rd9+72];
	xor.b32  	%r1158, %r1158, %r833;
	ld.global.u32 	%r834, [%rd9+76];
	xor.b32  	%r973, %r973, %r834;
$L__BB1_87:
	and.b32  	%r836, %r805, 16;
	setp.eq.s32 	%p49, %r836, 0;
	@%p49 bra 	$L__BB1_89;
	ld.global.u32 	%r837, [%rd9+80];
	xor.b32  	%r977, %r977, %r837;
	ld.global.u32 	%r838, [%rd9+84];
	xor.b32  	%r976, %r976, %r838;
	ld.global.u32 	%r839, [%rd9+88];
	xor.b32  	%r1159, %r1159, %r839;
	ld.global.u32 	%r840, [%rd9+92];
	xor.b32  	%r1158, %r1158, %r840;
	ld.global.u32 	%r841, [%rd9+96];
	xor.b32  	%r973, %r973, %r841;
$L__BB1_89:
	and.b32  	%r843, %r805, 32;
	setp.eq.s32 	%p50, %r843, 0;
	@%p50 bra 	$L__BB1_91;
	ld.global.u32 	%r844, [%rd9+100];
	xor.b32  	%r977, %r977, %r844;
	ld.global.u32 	%r845, [%rd9+104];
	xor.b32  	%r976, %r976, %r845;
	ld.global.u32 	%r846, [%rd9+108];
	xor.b32  	%r1159, %r1159, %r846;
	ld.global.u32 	%r847, [%rd9+112];
	xor.b32  	%r1158, %r1158, %r847;
	ld.global.u32 	%r848, [%rd9+116];
	xor.b32  	%r973, %r973, %r848;
$L__BB1_91:
	and.b32  	%r850, %r805, 64;
	setp.eq.s32 	%p51, %r850, 0;
	@%p51 bra 	$L__BB1_93;
	ld.global.u32 	%r851, [%rd9+120];
	xor.b32  	%r977, %r977, %r851;
	ld.global.u32 	%r852, [%rd9+124];
	xor.b32  	%r976, %r976, %r852;
	ld.global.u32 	%r853, [%rd9+128];
	xor.b32  	%r1159, %r1159, %r853;
	ld.global.u32 	%r854, [%rd9+132];
	xor.b32  	%r1158, %r1158, %r854;
	ld.global.u32 	%r855, [%rd9+136];
	xor.b32  	%r973, %r973, %r855;
$L__BB1_93:
	and.b32  	%r857, %r805, 128;
	setp.eq.s32 	%p52, %r857, 0;
	@%p52 bra 	$L__BB1_95;
	ld.global.u32 	%r858, [%rd9+140];
	xor.b32  	%r977, %r977, %r858;
	ld.global.u32 	%r859, [%rd9+144];
	xor.b32  	%r976, %r976, %r859;
	ld.global.u32 	%r860, [%rd9+148];
	xor.b32  	%r1159, %r1159, %r860;
	ld.global.u32 	%r861, [%rd9+152];
	xor.b32  	%r1158, %r1158, %r861;
	ld.global.u32 	%r862, [%rd9+156];
	xor.b32  	%r973, %r973, %r862;
$L__BB1_95:
	and.b32  	%r864, %r805, 256;
	setp.eq.s32 	%p53, %r864, 0;
	@%p53 bra 	$L__BB1_97;
	ld.global.u32 	%r865, [%rd9+160];
	xor.b32  	%r977, %r977, %r865;
	ld.global.u32 	%r866, [%rd9+164];
	xor.b32  	%r976, %r976, %r866;
	ld.global.u32 	%r867, [%rd9+168];
	xor.b32  	%r1159, %r1159, %r867;
	ld.global.u32 	%r868, [%rd9+172];
	xor.b32  	%r1158, %r1158, %r868;
	ld.global.u32 	%r869, [%rd9+176];
	xor.b32  	%r973, %r973, %r869;
$L__BB1_97:
	and.b32  	%r871, %r805, 512;
	setp.eq.s32 	%p54, %r871, 0;
	@%p54 bra 	$L__BB1_99;
	ld.global.u32 	%r872, [%rd9+180];
	xor.b32  	%r977, %r977, %r872;
	ld.global.u32 	%r873, [%rd9+184];
	xor.b32  	%r976, %r976, %r873;
	ld.global.u32 	%r874, [%rd9+188];
	xor.b32  	%r1159, %r1159, %r874;
	ld.global.u32 	%r875, [%rd9+192];
	xor.b32  	%r1158, %r1158, %r875;
	ld.global.u32 	%r876, [%rd9+196];
	xor.b32  	%r973, %r973, %r876;
$L__BB1_99:
	and.b32  	%r878, %r805, 1024;
	setp.eq.s32 	%p55, %r878, 0;
	@%p55 bra 	$L__BB1_101;
	ld.global.u32 	%r879, [%rd9+200];
	xor.b32  	%r977, %r977, %r879;
	ld.global.u32 	%r880, [%rd9+204];
	xor.b32  	%r976, %r976, %r880;
	ld.global.u32 	%r881, [%rd9+208];
	xor.b32  	%r1159, %r1159, %r881;
	ld.global.u32 	%r882, [%rd9+212];
	xor.b32  	%r1158, %r1158, %r882;
	ld.global.u32 	%r883, [%rd9+216];
	xor.b32  	%r973, %r973, %r883;
$L__BB1_101:
	and.b32  	%r885, %r805, 2048;
	setp.eq.s32 	%p56, %r885, 0;
	@%p56 bra 	$L__BB1_103;
	ld.global.u32 	%r886, [%rd9+220];
	xor.b32  	%r977, %r977, %r886;
	ld.global.u32 	%r887, [%rd9+224];
	xor.b32  	%r976, %r976, %r887;
	ld.global.u32 	%r888, [%rd9+228];
	xor.b32  	%r1159, %r1159, %r888;
	ld.global.u32 	%r889, [%rd9+232];
	xor.b32  	%r1158, %r1158, %r889;
	ld.global.u32 	%r890, [%rd9+236];
	xor.b32  	%r973, %r973, %r890;
$L__BB1_103:
	and.b32  	%r892, %r805, 4096;
	setp.eq.s32 	%p57, %r892, 0;
	@%p57 bra 	$L__BB1_105;
	ld.global.u32 	%r893, [%rd9+240];
	xor.b32  	%r977, %r977, %r893;
	ld.global.u32 	%r894, [%rd9+244];
	xor.b32  	%r976, %r976, %r894;
	ld.global.u32 	%r895, [%rd9+248];
	xor.b32  	%r1159, %r1159, %r895;
	ld.global.u32 	%r896, [%rd9+252];
	xor.b32  	%r1158, %r1158, %r896;
	ld.global.u32 	%r897, [%rd9+256];
	xor.b32  	%r973, %r973, %r897;
$L__BB1_105:
	and.b32  	%r899, %r805, 8192;
	setp.eq.s32 	%p58, %r899, 0;
	@%p58 bra 	$L__BB1_107;
	ld.global.u32 	%r900, [%rd9+260];
	xor.b32  	%r977, %r977, %r900;
	ld.global.u32 	%r901, [%rd9+264];
	xor.b32  	%r976, %r976, %r901;
	ld.global.u32 	%r902, [%rd9+268];
	xor.b32  	%r1159, %r1159, %r902;
	ld.global.u32 	%r903, [%rd9+272];
	xor.b32  	%r1158, %r1158, %r903;
	ld.global.u32 	%r904, [%rd9+276];
	xor.b32  	%r973, %r973, %r904;
$L__BB1_107:
	and.b32  	%r906, %r805, 16384;
	setp.eq.s32 	%p59, %r906, 0;
	@%p59 bra 	$L__BB1_109;
	ld.global.u32 	%r907, [%rd9+280];
	xor.b32  	%r977, %r977, %r907;
	ld.global.u32 	%r908, [%rd9+284];
	xor.b32  	%r976, %r976, %r908;
	ld.global.u32 	%r909, [%rd9+288];
	xor.b32  	%r1159, %r1159, %r909;
	ld.global.u32 	%r910, [%rd9+292];
	xor.b32  	%r1158, %r1158, %r910;
	ld.global.u32 	%r911, [%rd9+296];
	xor.b32  	%r973, %r973, %r911;
$L__BB1_109:
	and.b32  	%r913, %r805, 32768;
	setp.eq.s32 	%p60, %r913, 0;
	@%p60 bra 	$L__BB1_111;
	ld.global.u32 	%r914, [%rd9+300];
	xor.b32  	%r977, %r977, %r914;
	ld.global.u32 	%r915, [%rd9+304];
	xor.b32  	%r976, %r976, %r915;
	ld.global.u32 	%r916, [%rd9+308];
	xor.b32  	%r1159, %r1159, %r916;
	ld.global.u32 	%r917, [%rd9+312];
	xor.b32  	%r1158, %r1158, %r917;
	ld.global.u32 	%r918, [%rd9+316];
	xor.b32  	%r973, %r973, %r918;
$L__BB1_111:
	add.s32 	%r1156, %r1156, 16;
	setp.ne.s32 	%p61, %r1156, 32;
	@%p61 bra 	$L__BB1_79;
	mad.lo.s32 	%r919, %r1150, -31, %r371;
	add.s32 	%r1150, %r919, 1;
	setp.ne.s32 	%p62, %r1150, 5;
	@%p62 bra 	$L__BB1_78;
	st.local.u32 	[%rd1+4], %r977;
	st.local.v2.u32 	[%rd1+8], {%r976, %r1159};
	st.local.v2.u32 	[%rd1+16], {%r1158, %r973};
$L__BB1_114:
	shr.u64 	%rd40, %rd4, 2;
	add.s32 	%r960, %r960, 1;
	setp.gt.u64 	%p63, %rd4, 3;
	@%p63 bra 	$L__BB1_2;
$L__BB1_115:
	setp.gt.s32 	%p64, %r2, 26999999;
	add.s32 	%r920, %r3, -1;
	setp.gt.u32 	%p65, %r920, 2;
	or.pred  	%p66, %p64, %p65;
	@%p66 bra 	$L__BB1_123;
	add.s32 	%r547, %r2, %r3;
	shr.u32 	%r921, %r977, 2;
	xor.b32  	%r922, %r921, %r977;
	shl.b32 	%r923, %r973, 4;
	shl.b32 	%r924, %r922, 1;
	xor.b32  	%r925, %r924, %r923;
	xor.b32  	%r926, %r925, %r922;
	xor.b32  	%r548, %r926, %r973;
	add.s32 	%r927, %r4, %r548;
	add.s32 	%r928, %r927, 362437;
	cvt.rn.f32.u32 	%f1, %r928;
	fma.rn.f32 	%f2, %f1, 0f2F800000, 0f2F000000;
	cvt.f64.f32 	%fd1, %f2;
	st.local.f64 	[%rd2], %fd1;
	mov.u64 	%rd28, $str;
	cvta.global.u64 	%rd29, %rd28;
	{ // callseq 0, 0
	.param .b64 param0;
	st.param.b64 	[param0], %rd29;
	.param .b64 param1;
	st.param.b64 	[param1], %rd16;
	.param .b32 retval0;
	call.uni (retval0), 
	vprintf, 
	(
	param0, 
	param1
	);
	ld.param.b32 	%r929, [retval0];
	} // callseq 0
	setp.geu.f64 	%p67, %fd1, 0d3FB999999999999A;
	@%p67 bra 	$L__BB1_123;
	shr.u32 	%r932, %r976, 2;
	xor.b32  	%r933, %r932, %r976;
	shl.b32 	%r934, %r548, 4;
	shl.b32 	%r935, %r933, 1;
	xor.b32  	%r936, %r935, %r934;
	xor.b32  	%r937, %r936, %r933;
	xor.b32  	%r938, %r937, %r548;
	add.s32 	%r939, %r4, %r938;
	add.s32 	%r940, %r939, 724874;
	cvt.rn.f32.u32 	%f3, %r940;
	fma.rn.f32 	%f4, %f3, 0f2F800000, 0f2F000000;
	mul.f32 	%f5, %f4, 0f4B095440;
	cvt.rzi.s32.f32 	%r549, %f5;
	{ // callseq 1, 0
	.param .b64 param0;
	st.param.b64 	[param0], 12;
	.param .b64 retval0;
	call.uni (retval0), 
	malloc, 
	(
	param0
	);
	ld.param.b64 	%rd31, [retval0];
	} // callseq 1
	{ // callseq 2, 0
	.param .b64 param0;
	st.param.b64 	[param0], 12;
	.param .b64 retval0;
	call.uni (retval0), 
	malloc, 
	(
	param0
	);
	ld.param.b64 	%rd32, [retval0];
	} // callseq 2
	mul.lo.s32 	%r941, %r2, 3;
	cvta.to.global.u64 	%rd33, %rd14;
	mul.wide.s32 	%rd34, %r941, 4;
	add.s64 	%rd13, %rd33, %rd34;
	ld.global.u32 	%r942, [%rd13];
	st.u32 	[%rd31], %r942;
	st.u32 	[%rd32], %r941;
	add.s32 	%r943, %r941, 1;
	ld.global.u32 	%r944, [%rd13+4];
	st.u32 	[%rd31+4], %r944;
	st.u32 	[%rd32+4], %r943;
	add.s32 	%r550, %r941, 2;
	ld.global.u32 	%r945, [%rd13+8];
	st.u32 	[%rd31+8], %r945;
	st.u32 	[%rd32+8], %r550;
	ld.u32 	%r946, [%rd31];
	setp.ne.s32 	%p68, %r946, %r549;
	mov.b32 	%r1244, 0;
	mov.b16 	%rs7, 0;
	@%p68 bra 	$L__BB1_119;
	ld.u32 	%r1244, [%rd32];
	mov.b16 	%rs7, 1;
$L__BB1_119:
	ld.u32 	%r947, [%rd31+4];
	setp.ne.s32 	%p69, %r947, %r549;
	@%p69 bra 	$L__BB1_121;
	ld.u32 	%r1244, [%rd32+4];
	mov.b16 	%rs7, 1;
$L__BB1_121:
	ld.u32 	%r948, [%rd31+8];
	setp.eq.s32 	%p70, %r948, %r549;
	setp.ne.s32 	%p71, %r948, %r549;
	selp.b32 	%r555, %r1244, %r550, %p71;
	setp.ne.s16 	%p72, %rs7, 0;
	or.pred  	%p73, %p70, %p72;
	setp.eq.s32 	%p74, %r549, %r2;
	and.pred  	%p75, %p73, %p74;
	@%p75 bra 	$L__BB1_123;
	mul.hi.s32 	%r949, %r547, 2001599835;
	shr.u32 	%r950, %r949, 31;
	shr.s32 	%r951, %r949, 22;
	add.s32 	%r952, %r951, %r950;
	mul.lo.s32 	%r953, %r952, 9000000;
	sub.s32 	%r954, %r547, %r953;
	st.local.v2.u32 	[%rd2], {%r2, %r954};
	st.local.u32 	[%rd2+8], %r549;
	mov.u64 	%rd35, $str$1;
	cvta.global.u64 	%rd36, %rd35;
	{ // callseq 3, 0
	.param .b64 param0;
	st.param.b64 	[param0], %rd36;
	.param .b64 param1;
	st.param.b64 	[param1], %rd16;
	.param .b32 retval0;
	call.uni (retval0), 
	vprintf, 
	(
	param0, 
	param1
	);
	ld.param.b32 	%r955, [retval0];
	} // callseq 3
	mul.wide.s32 	%rd38, %r555, 4;
	add.s64 	%rd39, %rd13, %rd38;
	st.global.u32 	[%rd39], %r549;
$L__BB1_123:
	ret;

}


// ===== COMPILED SASS (sm_100) =====

	.target	sm_100

	.elftype	@"ET_EXEC"


//--------------------- .note.nv.tkinfo           --------------------------
	.section	.note.nv.tkinfo,"",@"SHT_NOTE"
	.sectionflags	@"SHF_NOTE_NV_TKINFO"
	.tkinfo
        /*0018*/ 	.word	0x00000002
        /*0030*/ 	.string	""
        /*0030*/ 	.string	"ptxas"
        /*0030*/ 	.string	"Cuda compilation tools, release 13.0, V13.0.88"
        /*0030*/ 	.string	"Build cuda_13.0.r13.0/compiler.36424714_0"
        /*0030*/ 	.string	"-arch sm_100 -m 64 "



//--------------------- .note.nv.cuinfo           --------------------------
	.section	.note.nv.cuinfo,"",@"SHT_NOTE"
	.sectionflags	@"SHF_NOTE_NV_CUINFO"
        /*0018*/ 	.short	0x0002
        /*001a*/ 	.short	0x0064
        /*001c*/ 	.short	0x0082
	.zero		2


//--------------------- .nv.info                  --------------------------
	.section	.nv.info,"",@"SHT_CUDA_INFO"
	.align	4


	//----- nvinfo : EIATTR_REGCOUNT
	.align		4
        /*0000*/ 	.byte	0x04, 0x2f
        /*0002*/ 	.short	(.L_12 - .L_11)
	.align		4
.L_11:
        /*0004*/ 	.word	index@(_Z15gpu_crea_anilloPiS_S_)
        /*0008*/ 	.word	0x00000010


	//----- nvinfo : EIATTR_FRAME_SIZE
	.align		4
.L_12:
        /*000c*/ 	.byte	0x04, 0x11
        /*000e*/ 	.short	(.L_14 - .L_13)
	.align		4
.L_13:
        /*0010*/ 	.word	index@(_Z15gpu_crea_anilloPiS_S_)
        /*0014*/ 	.word	0x00000000


	//----- nvinfo : EIATTR_REGCOUNT
	.align		4
.L_14:
        /*0018*/ 	.byte	0x04, 0x2f
        /*001a*/ 	.short	(.L_16 - .L_15)
	.align		4
.L_15:
        /*001c*/ 	.word	index@(_Z26gpu_compute_watts_strogatzPiS_S_)
        /*0020*/ 	.word	0x0000001f


	//----- nvinfo : EIATTR_FRAME_SIZE
	.align		4
.L_16:
        /*0024*/ 	.byte	0x04, 0x11
        /*0026*/ 	.short	(.L_18 - .L_17)
	.align		4
.L_17:
        /*0028*/ 	.word	index@(_Z26gpu_compute_watts_strogatzPiS_S_)
        /*002c*/ 	.word	0x00000040


	//----- nvinfo : EIATTR_MIN_STACK_SIZE
	.align		4
.L_18:
        /*0030*/ 	.byte	0x04, 0x12
        /*0032*/ 	.short	(.L_20 - .L_19)
	.align		4
.L_19:
        /*0034*/ 	.word	index@(_Z26gpu_compute_watts_strogatzPiS_S_)
        /*0038*/ 	.word	0x00000040


	//----- nvinfo : EIATTR_MIN_STACK_SIZE
	.align		4
.L_20:
        /*003c*/ 	.byte	0x04, 0x12
        /*003e*/ 	.short	(.L_22 - .L_21)
	.align		4
.L_21:
        /*0040*/ 	.word	index@(_Z15gpu_crea_anilloPiS_S_)
        /*0044*/ 	.word	0x00000000
.L_22:


//--------------------- .nv.compat                --------------------------
	.section	.nv.compat,"",@"SHT_CUDA_COMPAT_INFO"
	.align	4
        /*0000*/ 	.byte	0x02, 0x09, 0x00, 0x00, 0x02, 0x02, 0x01, 0x00, 0x02, 0x05, 0x05, 0x00, 0x03, 0x07, 0x01, 0x01
        /*0010*/ 	.byte	0x02, 0x03, 0x00, 0x00, 0x02, 0x06, 0x01, 0x00, 0x04, 0x0b, 0x08, 0x00, 0x01, 0x00, 0x00, 0x00
        /*0020*/ 	.byte	0x00, 0x00, 0x00, 0x00


//--------------------- .nv.info._Z26gpu_compute_watts_strogatzPiS_S_ --------------------------
	.section	.nv.info._Z26gpu_compute_watts_strogatzPiS_S_,"",@"SHT_CUDA_INFO"
	.sectionflags	@""
	.align	4


	//----- nvinfo : EIATTR_CUDA_API_VERSION
	.align		4
        /*0000*/ 	.byte	0x04, 0x37
        /*0002*/ 	.short	(.L_24 - .L_23)
.L_23:
        /*0004*/ 	.word	0x00000082


	//----- nvinfo : EIATTR_KPARAM_INFO
	.align		4
.L_24:
        /*0008*/ 	.byte	0x04, 0x17
        /*000a*/ 	.short	(.L_26 - .L_25)
.L_25:
        /*000c*/ 	.word	0x00000000
        /*0010*/ 	.short	0x0002
        /*0012*/ 	.short	0x0010
        /*0014*/ 	.byte	0x00, 0xf5, 0x21, 0x00


	//----- nvinfo : EIATTR_KPARAM_INFO
	.align		4
.L_26:
        /*0018*/ 	.byte	0x04, 0x17
        /*001a*/ 	.short	(.L_28 - .L_27)
.L_27:
        /*001c*/ 	.word	0x00000000
        /*0020*/ 	.short	0x0001
        /*0022*/ 	.short	0x0008
        /*0024*/ 	.byte	0x00, 0xf5, 0x21, 0x00


	//----- nvinfo : EIATTR_KPARAM_INFO
	.align		4
.L_28:
        /*0028*/ 	.byte	0x04, 0x17
        /*002a*/ 	.short	(.L_30 - .L_29)
.L_29:
        /*002c*/ 	.word	0x00000000
        /*0030*/ 	.short	0x0000
        /*0032*/ 	.short	0x0000
        /*0034*/ 	.byte	0x00, 0xf5, 0x21, 0x00


	//----- nvinfo : EIATTR_SPARSE_MMA_MASK
	.align		4
.L_30:
        /*0038*/ 	.byte	0x03, 0x50
        /*003a*/ 	.short	0x0000


	//----- nvinfo : EIATTR_MAXREG_COUNT
	.align		4
        /*003c*/ 	.byte	0x03, 0x1b
        /*003e*/ 	.short	0x00ff


	//----- nvinfo : EIATTR_EXTERNS
	.align		4
        /*0040*/ 	.byte	0x04, 0x0f
        /*0042*/ 	.short	(.L_32 - .L_31)


	//   ....[0]....
	.align		4
.L_31:
        /*0044*/ 	.word	index@(vprintf)


	//   ....[1]....
	.align		4
        /*0048*/ 	.word	index@(malloc)


	//----- nvinfo : EIATTR_MERCURY_ISA_VERSION
	.align		4
.L_32:
        /*004c*/ 	.byte	0x03, 0x5f
        /*004e*/ 	.short	0x0101


	//----- nvinfo : EIATTR_VRC_CTA_INIT_COUNT
	.align		4
        /*0050*/ 	.byte	0x02, 0x4a
	.zero		1
	.zero		1


	//----- nvinfo : EIATTR_SYSCALL_OFFSETS
	.align		4
        /*0054*/ 	.byte	0x04, 0x46
        /*0056*/ 	.short	(.L_34 - .L_33)


	//   ....[0]....
.L_33:
        /*0058*/ 	.word	0x00002890


	//   ....[1]....
        /*005c*/ 	.word	0x000029f0


	//   ....[2]....
        /*0060*/ 	.word	0x00002a60


	//   ....[3]....
        /*0064*/ 	.word	0x00002d60


	//----- nvinfo : EIATTR_EXIT_INSTR_OFFSETS
	.align		4
.L_34:
        /*0068*/ 	.byte	0x04, 0x1c
        /*006a*/ 	.short	(.L_36 - .L_35)


	//   ....[0]....
.L_35:
        /*006c*/ 	.word	0x00002730


	//   ....[1]....
        /*0070*/ 	.word	0x000028d0


	//   ....[2]....
        /*0074*/ 	.word	0x00002c50


	//   ....[3]....
        /*0078*/ 	.word	0x00002d90


	//----- nvinfo : EIATTR_CRS_STACK_SIZE
	.align		4
.L_36:
        /*007c*/ 	.byte	0x04, 0x1e
        /*007e*/ 	.short	(.L_38 - .L_37)
.L_37:
        /*0080*/ 	.word	0x00000000


	//----- nvinfo : EIATTR_CBANK_PARAM_SIZE
	.align		4
.L_38:
        /*0084*/ 	.byte	0x03, 0x19
        /*0086*/ 	.short	0x0018


	//----- nvinfo : EIATTR_PARAM_CBANK
	.align		4
        /*0088*/ 	.byte	0x04, 0x0a
        /*008a*/ 	.short	(.L_40 - .L_39)
	.align		4
.L_39:
        /*008c*/ 	.word	index@(.nv.constant0._Z26gpu_compute_watts_strogatzPiS_S_)
        /*0090*/ 	.short	0x0380
        /*0092*/ 	.short	0x0018


	//----- nvinfo : EIATTR_SW_WAR
	.align		4
.L_40:
        /*0094*/ 	.byte	0x04, 0x36
        /*0096*/ 	.short	(.L_42 - .L_41)
.L_41:
        /*0098*/ 	.word	0x00000008
.L_42:


//--------------------- .nv.info._Z15gpu_crea_anilloPiS_S_ --------------------------
	.section	.nv.info._Z15gpu_crea_anilloPiS_S_,"",@"SHT_CUDA_INFO"
	.sectionflags	@""
	.align	4


	//----- nvinfo : EIATTR_CUDA_API_VERSION
	.align		4
        /*0000*/ 	.byte	0x04, 0x37
        /*0002*/ 	.short	(.L_44 - .L_43)
.L_43:
        /*0004*/ 	.word	0x00000082


	//----- nvinfo : EIATTR_KPARAM_INFO
	.align		4
.L_44:
        /*0008*/ 	.byte	0x04, 0x17
        /*000a*/ 	.short	(.L_46 - .L_45)
.L_45:
        /*000c*/ 	.word	0x00000000
        /*0010*/ 	.short	0x0002
        /*0012*/ 	.short	0x0010
        /*0014*/ 	.byte	0x00, 0xf5, 0x21, 0x00


	//----- nvinfo : EIATTR_KPARAM_INFO
	.align		4
.L_46:
        /*0018*/ 	.byte	0x04, 0x17
        /*001a*/ 	.short	(.L_48 - .L_47)
.L_47:
        /*001c*/ 	.word	0x00000000
        /*0020*/ 	.short	0x0001
        /*0022*/ 	.short	0x0008
        /*0024*/ 	.byte	0x00, 0xf5, 0x21, 0x00


	//----- nvinfo : EIATTR_KPARAM_INFO
	.align		4
.L_48:
        /*0028*/ 	.byte	0x04, 0x17
        /*002a*/ 	.short	(.L_50 - .L_49)
.L_49:
        /*002c*/ 	.word	0x00000000
        /*0030*/ 	.short	0x0000
        /*0032*/ 	.short	0x0000
        /*0034*/ 	.byte	0x00, 0xf5, 0x21, 0x00


	//----- nvinfo : EIATTR_SPARSE_MMA_MASK
	.align		4
.L_50:
        /*0038*/ 	.byte	0x03, 0x50
        /*003a*/ 	.short	0x0000


	//----- nvinfo : EIATTR_MAXREG_COUNT
	.align		4
        /*003c*/ 	.byte	0x03, 0x1b
        /*003e*/ 	.short	0x00ff


	//----- nvinfo : EIATTR_MERCURY_ISA_VERSION
	.align		4
        /*0040*/ 	.byte	0x03, 0x5f
        /*0042*/ 	.short	0x0101


	//----- nvinfo : EIATTR_VRC_CTA_INIT_COUNT
	.align		4
        /*0044*/ 	.byte	0x02, 0x4a
	.zero		1
	.zero		1


	//----- nvinfo : EIATTR_EXIT_INSTR_OFFSETS
	.align		4
        /*0048*/ 	.byte	0x04, 0x1c
        /*004a*/ 	.short	(.L_52 - .L_51)


	//   ....[0]....
.L_51:
        /*004c*/ 	.word	0x000000c0


	//   ....[1]....
        /*0050*/ 	.word	0x00000240


	//----- nvinfo : EIATTR_CBANK_PARAM_SIZE
	.align		4
.L_52:
        /*0054*/ 	.byte	0x03, 0x19
        /*0056*/ 	.short	0x0018


	//----- nvinfo : EIATTR_PARAM_CBANK
	.align		4
        /*0058*/ 	.byte	0x04, 0x0a
        /*005a*/ 	.short	(.L_54 - .L_53)
	.align		4
.L_53:
        /*005c*/ 	.word	index@(.nv.constant0._Z15gpu_crea_anilloPiS_S_)
        /*0060*/ 	.short	0x0380
        /*0062*/ 	.short	0x0018


	//----- nvinfo : EIATTR_SW_WAR
	.align		4
.L_54:
        /*0064*/ 	.byte	0x04, 0x36
        /*0066*/ 	.short	(.L_56 - .L_55)
.L_55:
        /*0068*/ 	.word	0x00000008
.L_56:


//--------------------- .nv.callgraph             --------------------------
	.section	.nv.callgraph,"",@"SHT_CUDA_CALLGRAPH"
	.align	4
	.sectionentsize	8
	.align		4
        /*0000*/ 	.word	0x00000000
	.align		4
        /*0004*/ 	.word	0xffffffff
	.align		4
        /*0008*/ 	.word	index@(_Z26gpu_compute_watts_strogatzPiS_S_)
	.align		4
        /*000c*/ 	.word	index@(malloc)
	.align		4
        /*0010*/ 	.word	index@(_Z26gpu_compute_watts_strogatzPiS_S_)
	.align		4
        /*0014*/ 	.word	index@(vprintf)
	.align		4
        /*0018*/ 	.word	0x00000000
	.align		4
        /*001c*/ 	.word	0xfffffffe
	.align		4
        /*0020*/ 	.word	0x00000000
	.align		4
        /*0024*/ 	.word	0xfffffffd
	.align		4
        /*0028*/ 	.word	0x00000000
	.align		4
        /*002c*/ 	.word	0xfffffffc


//--------------------- .nv.constant4             --------------------------
	.section	.nv.constant4,"a",@progbits
	.align	8
	.align		8
.nv.constant4:
        /*0000*/ 	.dword	vprintf
	.align		8
        /*0008*/ 	.dword	malloc
	.align		8
        /*0010*/ 	.dword	precalc_xorwow_matrix
	.align		8
        /*0018*/ 	.dword	precalc_xorwow_offset_matrix
	.align		8
        /*0020*/ 	.dword	mrg32k3aM1
	.align		8
        /*0028*/ 	.dword	mrg32k3aM2
	.align		8
        /*0030*/ 	.dword	mrg32k3aM1SubSeq
	.align		8
        /*0038*/ 	.dword	mrg32k3aM2SubSeq
	.align		8
        /*0040*/ 	.dword	mrg32k3aM1Seq
	.align		8
        /*0048*/ 	.dword	mrg32k3aM2Seq
	.align		8
        /*0050*/ 	.dword	$str
	.align		8
        /*0058*/ 	.dword	$str$1


//--------------------- .nv.constant3             --------------------------
	.section	.nv.constant3,"a",@progbits
	.align	8
.nv.constant3:
	.type		__cr_lgamma_table,@object
	.size		__cr_lgamma_table,(.L_8 - __cr_lgamma_table)
__cr_lgamma_table:
        /*0000*/ 	.byte	0x00, 0x00, 0x00, 0x00, 0x00, 0x00, 0x00, 0x00, 0x00, 0x00, 0x00, 0x00, 0x00, 0x00, 0x00, 0x00
        /*0010*/ 	.byte	0xef, 0x39, 0xfa, 0xfe, 0x42, 0x2e, 0xe6, 0x3f, 0x02, 0x20, 0x2a, 0xfa, 0x0b, 0xab, 0xfc, 0x3f
        /*0020*/ 	.byte	0xf9, 0x2c, 0x92, 0x7c, 0xa7, 0x6c, 0x09, 0x40, 0xc9, 0x79, 0x44, 0x3c, 0x64, 0x26, 0x13, 0x40
        /*0030*/ 	.byte	0xca, 0x01, 0xcf, 0x3a, 0x27, 0x51, 0x1a, 0x40, 0x30, 0xcc, 0x2d, 0xf3, 0xe1, 0x0c, 0x21, 0x40
        /*0040*/ 	.byte	0x0d, 0xb7, 0xfc, 0x82, 0x8e, 0x35, 0x25, 0x40
.L_8:


//--------------------- .text._Z26gpu_compute_watts_strogatzPiS_S_ --------------------------
	.section	.text._Z26gpu_compute_watts_strogatzPiS_S_,"ax",@progbits
	.align	128
        .global         _Z26gpu_compute_watts_strogatzPiS_S_
        .type           _Z26gpu_compute_watts_strogatzPiS_S_,@function
        .size           _Z26gpu_compute_watts_strogatzPiS_S_,(.L_x_15 - _Z26gpu_compute_watts_strogatzPiS_S_)
        .other          _Z26gpu_compute_watts_strogatzPiS_S_,@"STO_CUDA_ENTRY STV_DEFAULT"
_Z26gpu_compute_watts_strogatzPiS_S_:
.text._Z26gpu_compute_watts_strogatzPiS_S_:
[----:B------:R-:W0:Y:S01]  /*0000*/  LDC R1, c[0x0][0x37c] ;  /* 0x0000df00ff017b82 */ /* 0x000e220000000800 */
[----:B------:R-:W1:Y:S01]  /*0010*/  S2R R3, SR_TID.X ;  /* 0x0000000000037919 */ /* 0x000e620000002100 */
[----:B------:R-:W2:Y:S06]  /*0020*/  LDCU UR5, c[0x0][0x2fc] ;  /* 0x00005f80ff0577ac */ /* 0x000eac0008000800 */
[----:B------:R-:W1:Y:S01]  /*0030*/  LDC R24, c[0x0][0x360] ;  /* 0x0000d800ff187b82 */ /* 0x000e620000000800 */
[----:B0-----:R-:W-:Y:S01]  /*0040*/  VIADD R1, R1, 0xffffffc0 ;  /* 0xffffffc001017836 */ /* 0x001fe20000000000 */
[----:B------:R-:W0:Y:S01]  /*0050*/  S2R R0, SR_TID.Y ;  /* 0x0000000000007919 */ /* 0x000e220000002200 */
[----:B------:R-:W3:Y:S05]  /*0060*/  LDCU.64 UR36, c[0x0][0x358] ;  /* 0x00006b00ff2477ac */ /* 0x000eea0008000a00 */
[----:B------:R-:W1:Y:S08]  /*0070*/  S2UR UR4, SR_CTAID.X ;  /* 0x00000000000479c3 */ /* 0x000e700000002500 */
[----:B------:R-:W0:Y:S08]  /*0080*/  S2UR UR6, SR_CTAID.Y ;  /* 0x00000000000679c3 */ /* 0x000e300000002600 */
[----:B------:R-:W0:Y:S01]  /*0090*/  LDC R25, c[0x0][0x364] ;  /* 0x0000d900ff197b82 */ /* 0x000e220000000800 */
[----:B-1----:R-:W-:-:S07]  /*00a0*/  IMAD R24, R24, UR4, R3 ;  /* 0x0000000418187c24 */ /* 0x002fce000f8e0203 */
[----:B------:R-:W1:Y:S01]  /*00b0*/  LDC R16, c[0x0][0x2f8] ;  /* 0x0000be00ff107b82 */ /* 0x000e620000000800 */
[----:B------:R-:W-:Y:S01]  /*00c0*/  IMAD.MOV.U32 R3, RZ, RZ, -0x266e14b1 ;  /* 0xd991eb4fff037424 */ /* 0x000fe200078e00ff */
[----:B------:R-:W-:Y:S01]  /*00d0*/  UISETP.NE.AND UP0, UPT, UR4, URZ, UPT ;  /* 0x000000ff0400728c */ /* 0x000fe2000bf05270 */
[----:B0-----:R-:W-:-:S04]  /*00e0*/  IMAD R25, R25, UR6, R0 ;  /* 0x0000000619197c24 */ /* 0x001fc8000f8e0200 */
[----:B------:R-:W-:-:S05]  /*00f0*/  IMAD R2, R24, R25, RZ ;  /* 0x0000001918027224 */ /* 0x000fca00078e02ff */
[C---:B------:R-:W-:Y:S02]  /*0100*/  LOP3.LUT R0, R2.reuse, 0xaad26b49, RZ, 0x3c, !PT ;  /* 0xaad26b4902007812 */ /* 0x040fe400078e3cff */
[----:B------:R-:W-:-:S03]  /*0110*/  ISETP.GT.AND P0, PT, R2, -0x1, PT ;  /* 0xffffffff0200780c */ /* 0x000fc60003f04270 */
[----:B------:R-:W-:Y:S01]  /*0120*/  IMAD R0, R0, 0x4182bed5, RZ ;  /* 0x4182bed500007824 */ /* 0x000fe200078e02ff */
[----:B------:R-:W-:Y:S02]  /*0130*/  SEL R3, R3, 0x8bf16996, P0 ;  /* 0x8bf1699603037807 */ /* 0x000fe40000000000 */
[----:B-1----:R-:W-:Y:S01]  /*0140*/  IADD3 R16, P0, P1, R1, 0x30, R16 ;  /* 0x0000003001107810 */ /* 0x002fe2000791e010 */
[C---:B------:R-:W-:Y:S01]  /*0150*/  VIADD R5, R0.reuse, 0x583f19 ;  /* 0x00583f1900057836 */ /* 0x040fe20000000000 */
[C---:B------:R-:W-:Y:S01]  /*0160*/  LOP3.LUT R22, R0.reuse, 0x159a55e5, RZ, 0x3c, !PT ;  /* 0x159a55e500167812 */ /* 0x040fe200078e3cff */
[C---:B------:R-:W-:Y:S01]  /*0170*/  VIADD R23, R3.reuse, 0x1f123bb5 ;  /* 0x1f123bb503177836 */ /* 0x040fe20000000000 */
[C---:B------:R-:W-:Y:S01]  /*0180*/  IADD3 R18, PT, PT, R3.reuse, 0x64f0c9, R0 ;  /* 0x0064f0c903127810 */ /* 0x040fe20007ffe000 */
[----:B------:R-:W-:Y:S01]  /*0190*/  VIADD R19, R0, 0x75bcd15 ;  /* 0x075bcd1500137836 */ /* 0x000fe20000000000 */
[----:B------:R-:W-:Y:S02]  /*01a0*/  LOP3.LUT R4, R3, 0x5491333, RZ, 0x3c, !PT ;  /* 0x0549133303047812 */ /* 0x000fe400078e3cff */
[----:B------:R0:W-:Y:S01]  /*01b0*/  STL.64 [R1+0x8], R22 ;  /* 0x0000081601007387 */ /* 0x0001e20000100a00 */
[----:B--2---:R-:W-:-:S03]  /*01c0*/  IADD3.X R2, PT, PT, RZ, UR5, RZ, P0, P1 ;  /* 0x00000005ff027c10 */ /* 0x004fc600087e24ff */
[----:B------:R0:W-:Y:S04]  /*01d0*/  STL.64 [R1+0x10], R4 ;  /* 0x0000100401007387 */ /* 0x0001e80000100a00 */
[----:B------:R0:W-:Y:S01]  /*01e0*/  STL.64 [R1], R18 ;  /* 0x0000001201007387 */ /* 0x0001e20000100a00 */
[----:B---3--:R-:W-:Y:S05]  /*01f0*/  BRA.U !UP0, `(.L_x_0) ;  /* 0x0000002508407547 */ /* 0x008fea000b800000 */
[----:B------:R-:W-:Y:S01]  /*0200*/  IMAD.MOV.U32 R0, RZ, RZ, RZ ;  /* 0x000000ffff007224 */ /* 0x000fe200078e00ff */
[----:B------:R-:W-:Y:S01]  /*0210*/  UMOV UR7, UR4 ;  /* 0x0000000400077c82 */ /* 0x000fe20008000000 */
[----:B------:R-:W-:-:S05]  /*0220*/  UMOV UR4, URZ ;  /* 0x000000ff00047c82 */ /* 0x000fca0008000000 */
.L_x_8:
[----:B------:R-:W-:-:S04]  /*0230*/  ULOP3.LUT UR8, UR7, 0x3, URZ, 0xc0, !UPT ;  /* 0x0000000307087892 */ /* 0x000fc8000f8ec0ff */
[----:B------:R-:W-:-:S04]  /*0240*/  UISETP.NE.U32.AND UP0, UPT, UR8, URZ, UPT ;  /* 0x000000ff0800728c */ /* 0x000fc8000bf05070 */
[----:B------:R-:W-:-:S09]  /*0250*/  UISETP.NE.AND.EX UP0, UPT, URZ, URZ, UPT, UP0 ;  /* 0x000000ffff00728c */ /* 0x000fd2000bf05300 */
[----:B-123--:R-:W-:Y:S05]  /*0260*/  BRA.U !UP0, `(.L_x_1) ;  /* 0x0000002508047547 */ /* 0x00efea000b800000 */
[----:B------:R-:W1:Y:S01]  /*0270*/  LDC.64 R6, c[0x4][0x10] ;  /* 0x01000400ff067b82 */ /* 0x000e620000000a00 */
[----:B------:R-:W-:Y:S01]  /*0280*/  IMAD.MOV.U32 R10, RZ, RZ, RZ ;  /* 0x000000ffff0a7224 */ /* 0x000fe200078e00ff */
[----:B0-----:R-:W-:Y:S02]  /*0290*/  CS2R R4, SRZ ;  /* 0x0000000000047805 */ /* 0x001fe4000001ff00 */
[----:B------:R-:W-:Y:S01]  /*02a0*/  CS2R R22, SRZ ;  /* 0x0000000000167805 */ /* 0x000fe2000001ff00 */
[----:B------:R-:W-:Y:S02]  /*02b0*/  IMAD.MOV.U32 R19, RZ, RZ, RZ ;  /* 0x000000ffff137224 */ /* 0x000fe400078e00ff */
[----:B-1----:R-:W-:-:S07]  /*02c0*/  IMAD.WIDE.U32 R6, R0, 0xc80, R6 ;  /* 0x00000c8000067825 */ /* 0x002fce00078e0006 */
.L_x_3:
[----:B------:R-:W-:-:S06]  /*02d0*/  IMAD R3, R10, 0x4, R1 ;  /* 0x000000040a037824 */ /* 0x000fcc00078e0201 */
[----:B------:R-:W5:Y:S01]  /*02e0*/  LDL R3, [R3+0x4] ;  /* 0x0000040003037983 */ /* 0x000f620000100800 */
[----:B------:R-:W-:Y:S02]  /*02f0*/  IMAD.SHL.U32 R11, R10, 0x20, RZ ;  /* 0x000000200a0b7824 */ /* 0x000fe400078e00ff */
[----:B------:R-:W-:-:S07]  /*0300*/  IMAD.MOV.U32 R12, RZ, RZ, RZ ;  /* 0x000000ffff0c7224 */ /* 0x000fce00078e00ff */
.L_x_2:
[----:B-----5:R-:W-:Y:S01]  /*0310*/  SHF.R.U32.HI R17, RZ, R12, R3 ;  /* 0x0000000cff117219 */ /* 0x020fe20000011603 */
[----:B------:R-:W-:-:S03]  /*0320*/  IMAD.IADD R8, R11, 0x1, R12 ;  /* 0x000000010b087824 */ /* 0x000fc600078e020c */
[----:B------:R-:W-:-:S04]  /*0330*/  LOP3.LUT R9, R17, 0x1, RZ, 0xc0, !PT ;  /* 0x0000000111097812 */ /* 0x000fc800078ec0ff */
[----:B------:R-:W-:Y:S01]  /*0340*/  ISETP.NE.U32.AND P0, PT, R9, 0x1, PT ;  /* 0x000000010900780c */ /* 0x000fe20003f05070 */
[----:B------:R-:W-:-:S03]  /*0350*/  IMAD R9, R8, 0x5, RZ ;  /* 0x0000000508097824 */ /* 0x000fc600078e02ff */
[----:B------:R-:W-:Y:S01]  /*0360*/  R2P PR, R17, 0x7e ;  /* 0x0000007e11007804 */ /* 0x000fe20000000000 */
[----:B------:R-:W-:-:S08]  /*0370*/  IMAD.WIDE.U32 R8, R9, 0x4, R6 ;  /* 0x0000000409087825 */ /* 0x000fd000078e0006 */
[----:B------:R-:W2:Y:S04]  /*0380*/  @!P0 LDG.E R20, desc[UR36][R8.64+0x10] ;  /* 0x0000102408148981 */ /* 0x000ea8000c1e1900 */
[----:B------:R-:W3:Y:S04]  /*0390*/  @P1 LDG.E R26, desc[UR36][R8.64+0x24] ;  /* 0x00002424081a1981 */ /* 0x000ee8000c1e1900 */
[----:B------:R-:W4:Y:S04]  /*03a0*/  @P2 LDG.E R28, desc[UR36][R8.64+0x38] ;  /* 0x00003824081c2981 */ /* 0x000f28000c1e1900 */
[----:B------:R-:W4:Y:S04]  /*03b0*/  @!P0 LDG.E R14, desc[UR36][R8.64] ;  /* 0x00000024080e8981 */ /* 0x000f28000c1e1900 */
[----:B------:R-:W4:Y:S04]  /*03c0*/  @P3 LDG.E R13, desc[UR36][R8.64+0x4c] ;  /* 0x00004c24080d3981 */ /* 0x000f28000c1e1900 */
[----:B------:R-:W4:Y:S04]  /*03d0*/  @!P0 LDG.E R15, desc[UR36][R8.64+0xc] ;  /* 0x00000c24080f8981 */ /* 0x000f28000c1e1900 */
[----:B------:R-:W4:Y:S01]  /*03e0*/  @P4 LDG.E R21, desc[UR36][R8.64+0x54] ;  /* 0x0000542408154981 */ /* 0x000f22000c1e1900 */
[----:B--2---:R-:W-:-:S03]  /*03f0*/  @!P0 LOP3.LUT R5, R5, R20, RZ, 0x3c, !PT ;  /* 0x0000001405058212 */ /* 0x004fc600078e3cff */
[----:B------:R-:W2:Y:S01]  /*0400*/  @P4 LDG.E R20, desc[UR36][R8.64+0x60] ;  /* 0x0000602408144981 */ /* 0x000ea2000c1e1900 */
[----:B---3--:R-:W-:-:S03]  /*0410*/  @P1 LOP3.LUT R5, R5, R26, RZ, 0x3c, !PT ;  /* 0x0000001a05051212 */ /* 0x008fc600078e3cff */
[----:B------:R-:W3:Y:S01]  /*0420*/  @P5 LDG.E R26, desc[UR36][R8.64+0x74] ;  /* 0x00007424081a5981 */ /* 0x000ee2000c1e1900 */
[----:B----4-:R-:W-:Y:S02]  /*0430*/  @P2 LOP3.LUT R5, R5, R28, RZ, 0x3c, !PT ;  /* 0x0000001c05052212 */ /* 0x010fe400078e3cff */
[----:B------:R-:W-:Y:S02]  /*0440*/  @!P0 LOP3.LUT R19, R19, R14, RZ, 0x3c, !PT ;  /* 0x0000000e13138212 */ /* 0x000fe400078e3cff */
[----:B------:R-:W4:Y:S01]  /*0450*/  @!P0 LDG.E R14, desc[UR36][R8.64+0x8] ;  /* 0x00000824080e8981 */ /* 0x000f22000c1e1900 */
[----:B------:R-:W-:-:S03]  /*0460*/  @P3 LOP3.LUT R5, R5, R13, RZ, 0x3c, !PT ;  /* 0x0000000d05053212 */ /* 0x000fc600078e3cff */
[----:B------:R-:W3:Y:S01]  /*0470*/  @!P0 LDG.E R13, desc[UR36][R8.64+0x4] ;  /* 0x00000424080d8981 */ /* 0x000ee2000c1e1900 */
[----:B------:R-:W-:-:S03]  /*0480*/  @!P0 LOP3.LUT R4, R4, R15, RZ, 0x3c, !PT ;  /* 0x0000000f04048212 */ /* 0x000fc600078e3cff */
[----:B------:R-:W3:Y:S01]  /*0490*/  @P1 LDG.E R15, desc[UR36][R8.64+0x20] ;  /* 0x00002024080f1981 */ /* 0x000ee2000c1e1900 */
[----:B--2---:R-:W-:-:S03]  /*04a0*/  @P4 LOP3.LUT R5, R5, R20, RZ, 0x3c, !PT ;  /* 0x0000001405054212 */ /* 0x004fc600078e3cff */
[----:B------:R-:W2:Y:S01]  /*04b0*/  @P1 LDG.E R20, desc[UR36][R8.64+0x1c] ;  /* 0x00001c2408141981 */ /* 0x000ea2000c1e1900 */
[----:B----4-:R-:W-:-:S03]  /*04c0*/  @!P0 LOP3.LUT R23, R23, R14, RZ, 0x3c, !PT ;  /* 0x0000000e17178212 */ /* 0x010fc600078e3cff */
[----:B------:R-:W4:Y:S01]  /*04d0*/  @P1 LDG.E R14, desc[UR36][R8.64+0x14] ;  /* 0x00001424080e1981 */ /* 0x000f22000c1e1900 */
[----:B---3--:R-:W-:-:S03]  /*04e0*/  @!P0 LOP3.LUT R22, R22, R13, RZ, 0x3c, !PT ;  /* 0x0000000d16168212 */ /* 0x008fc600078e3cff */
[----:B------:R-:W3:Y:S01]  /*04f0*/  @P1 LDG.E R13, desc[UR36][R8.64+0x18] ;  /* 0x00001824080d1981 */ /* 0x000ee2000c1e1900 */
[----:B------:R-:W-:-:S03]  /*0500*/  @P5 LOP3.LUT R5, R5, R26, RZ, 0x3c, !PT ;  /* 0x0000001a05055212 */ /* 0x000fc600078e3cff */
[----:B------:R-:W3:Y:S01]  /*0510*/  @P6 LDG.E R26, desc[UR36][R8.64+0x88] ;  /* 0x00008824081a6981 */ /* 0x000ee2000c1e1900 */
[----:B------:R-:W-:-:S03]  /*0520*/  @P1 LOP3.LUT R4, R4, R15, RZ, 0x3c, !PT ;  /* 0x0000000f04041212 */ /* 0x000fc600078e3cff */
[----:B------:R-:W3:Y:S01]  /*0530*/  @P2 LDG.E R15, desc[UR36][R8.64+0x34] ;  /* 0x00003424080f2981 */ /* 0x000ee2000c1e1900 */
[----:B--2---:R-:W-:-:S03]  /*0540*/  @P1 LOP3.LUT R23, R23, R20, RZ, 0x3c, !PT ;  /* 0x0000001417171212 */ /* 0x004fc600078e3cff */
[----:B------:R-:W2:Y:S01]  /*0550*/  @P2 LDG.E R20, desc[UR36][R8.64+0x30] ;  /* 0x0000302408142981 */ /* 0x000ea2000c1e1900 */
[----:B----4-:R-:W-:-:S03]  /*0560*/  @P1 LOP3.LUT R19, R19, R14, RZ, 0x3c, !PT ;  /* 0x0000000e13131212 */ /* 0x010fc600078e3cff */
[----:B------:R-:W4:Y:S01]  /*0570*/  @P2 LDG.E R14, desc[UR36][R8.64+0x28] ;  /* 0x00002824080e2981 */ /* 0x000f22000c1e1900 */
[----:B---3--:R-:W-:-:S03]  /*0580*/  @P1 LOP3.LUT R22, R22, R13, RZ, 0x3c, !PT ;  /* 0x0000000d16161212 */ /* 0x008fc600078e3cff */
        /* <DEDUP_REMOVED lines=21> */
[----:B------:R-:W-:Y:S02]  /*06e0*/  @P4 LOP3.LUT R22, R22, R21, RZ, 0x3c, !PT ;  /* 0x0000001516164212 */ /* 0x000fe400078e3cff */
[----:B------:R-:W-:Y:S01]  /*06f0*/  LOP3.LUT P0, RZ, R17, 0x80, RZ, 0xc0, !PT ;  /* 0x0000008011ff7812 */ /* 0x000fe2000780c0ff */
        /* <DEDUP_REMOVED lines=20> */
[----:B------:R-:W-:Y:S02]  /*0840*/  @P0 LOP3.LUT R5, R5, R26, RZ, 0x3c, !PT ;  /* 0x0000001a05050212 */ /* 0x000fe400078e3cff */
[----:B------:R-:W-:Y:S02]  /*0850*/  @P0 LOP3.LUT R4, R4, R15, RZ, 0x3c, !PT ;  /* 0x0000000f04040212 */ /* 0x000fe400078e3cff */
[----:B--2---:R-:W-:Y:S02]  /*0860*/  @P0 LOP3.LUT R23, R23, R20, RZ, 0x3c, !PT ;  /* 0x0000001417170212 */ /* 0x004fe400078e3cff */
[----:B----4-:R-:W-:Y:S02]  /*0870*/  @P0 LOP3.LUT R19, R19, R14, RZ, 0x3c, !PT ;  /* 0x0000000e13130212 */ /* 0x010fe400078e3cff */
[----:B---3--:R-:W-:-:S02]  /*0880*/  @P0 LOP3.LUT R22, R22, R13, RZ, 0x3c, !PT ;  /* 0x0000000d16160212 */ /* 0x008fc400078e3cff */
[----:B------:R-:W-:-:S13]  /*0890*/  R2P PR, R17.B1, 0x7f ;  /* 0x0000007f11007804 */ /* 0x000fda0000001000 */
[----:B------:R-:W2:Y:S04]  /*08a0*/  @P0 LDG.E R14, desc[UR36][R8.64+0xa0] ;  /* 0x0000a024080e0981 */ /* 0x000ea8000c1e1900 */
[----:B------:R-:W3:Y:S04]  /*08b0*/  @P0 LDG.E R13, desc[UR36][R8.64+0xa4] ;  /* 0x0000a424080d0981 */ /* 0x000ee8000c1e1900 */
[----:B------:R-:W4:Y:S04]  /*08c0*/  @P0 LDG.E R20, desc[UR36][R8.64+0xa8] ;  /* 0x0000a82408140981 */ /* 0x000f28000c1e1900 */
[----:B------:R-:W4:Y:S04]  /*08d0*/  @P0 LDG.E R15, desc[UR36][R8.64+0xac] ;  /* 0x0000ac24080f0981 */ /* 0x000f28000c1e1900 */
[----:B------:R-:W4:Y:S04]  /*08e0*/  @P1 LDG.E R26, desc[UR36][R8.64+0xbc] ;  /* 0x0000bc24081a1981 */ /* 0x000f28000c1e1900 */
[----:B------:R-:W4:Y:S01]  /*08f0*/  @P2 LDG.E R28, desc[UR36][R8.64+0xd8] ;  /* 0x0000d824081c2981 */ /* 0x000f22000c1e1900 */
[----:B--2---:R-:W-:-:S03]  /*0900*/  @P0 LOP3.LUT R19, R19, R14, RZ, 0x3c, !PT ;  /* 0x0000000e13130212 */ /* 0x004fc600078e3cff */
[----:B------:R-:W2:Y:S01]  /*0910*/  @P0 LDG.E R14, desc[UR36][R8.64+0xb0] ;  /* 0x0000b024080e0981 */ /* 0x000ea2000c1e1900 */
[----:B---3--:R-:W-:-:S03]  /*0920*/  @P0 LOP3.LUT R22, R22, R13, RZ, 0x3c, !PT ;  /* 0x0000000d16160212 */ /* 0x008fc600078e3cff */
[----:B------:R-:W3:Y:S01]  /*0930*/  @P1 LDG.E R13, desc[UR36][R8.64+0xb8] ;  /* 0x0000b824080d1981 */ /* 0x000ee2000c1e1900 */
[----:B----4-:R-:W-:-:S03]  /*0940*/  @P0 LOP3.LUT R23, R23, R20, RZ, 0x3c, !PT ;  /* 0x0000001417170212 */ /* 0x010fc600078e3cff */
[----:B------:R-:W4:Y:S01]  /*0950*/  @P1 LDG.E R20, desc[UR36][R8.64+0xb4] ;  /* 0x0000b42408141981 */ /* 0x000f22000c1e1900 */
[----:B------:R-:W-:-:S03]  /*0960*/  @P0 LOP3.LUT R4, R4, R15, RZ, 0x3c, !PT ;  /* 0x0000000f04040212 */ /* 0x000fc600078e3cff */
[----:B------:R-:W4:Y:S01]  /*0970*/  @P1 LDG.E R15, desc[UR36][R8.64+0xc0] ;  /* 0x0000c024080f1981 */ /* 0x000f22000c1e1900 */
[----:B------:R-:W-:-:S03]  /*0980*/  @P1 LOP3.LUT R23, R23, R26, RZ, 0x3c, !PT ;  /* 0x0000001a17171212 */ /* 0x000fc600078e3cff */
        /* <DEDUP_REMOVED lines=31> */
[----:B------:R-:W-:Y:S02]  /*0b80*/  LOP3.LUT P0, RZ, R17, 0x8000, RZ, 0xc0, !PT ;  /* 0x0000800011ff7812 */ /* 0x000fe4000780c0ff */
[----:B------:R-:W-:Y:S01]  /*0b90*/  @P4 LOP3.LUT R19, R19, R28, RZ, 0x3c, !PT ;  /* 0x0000001c13134212 */ /* 0x000fe200078e3cff */
[----:B------:R-:W4:Y:S03]  /*0ba0*/  @P5 LDG.E R17, desc[UR36][R8.64+0x108] ;  /* 0x0001082408115981 */ /* 0x000f26000c1e1900 */
[----:B------:R-:W-:Y:S01]  /*0bb0*/  @P5 LOP3.LUT R19, R19, R26, RZ, 0x3c, !PT ;  /* 0x0000001a13135212 */ /* 0x000fe200078e3cff */
        /* <DEDUP_REMOVED lines=18> */
[----:B------:R-:W-:Y:S02]  /*0ce0*/  @P6 LOP3.LUT R23, R23, R28, RZ, 0x3c, !PT ;  /* 0x0000001c17176212 */ /* 0x000fe400078e3cff */
[----:B----4-:R-:W-:Y:S01]  /*0cf0*/  @P5 LOP3.LUT R5, R5, R20, RZ, 0x3c, !PT ;  /* 0x0000001405055212 */ /* 0x010fe200078e3cff */
[----:B------:R-:W4:Y:S01]  /*0d00*/  @P0 LDG.E R28, desc[UR36][R8.64+0x13c] ;  /* 0x00013c24081c0981 */ /* 0x000f22000c1e1900 */
[----:B------:R-:W-:-:S03]  /*0d10*/  @P6 LOP3.LUT R22, R22, R15, RZ, 0x3c, !PT ;  /* 0x0000000f16166212 */ /* 0x000fc600078e3cff */
[----:B------:R-:W4:Y:S04]  /*0d20*/  @P0 LDG.E R20, desc[UR36][R8.64+0x12c] ;  /* 0x00012c2408140981 */ /* 0x000f28000c1e1900 */
[----:B------:R-:W4:Y:S01]  /*0d30*/  @P0 LDG.E R15, desc[UR36][R8.64+0x130] ;  /* 0x00013024080f0981 */ /* 0x000f22000c1e1900 */
[----:B------:R-:W-:-:S05]  /*0d40*/  VIADD R12, R12, 0x10 ;  /* 0x000000100c0c7836 */ /* 0x000fca0000000000 */
[----:B------:R-:W-:Y:S02]  /*0d50*/  ISETP.NE.AND P1, PT, R12, 0x20, PT ;  /* 0x000000200c00780c */ /* 0x000fe40003f25270 */
[----:B------:R-:W-:Y:S02]  /*0d60*/  @P0 LOP3.LUT R23, R23, R26, RZ, 0x3c, !PT ;  /* 0x0000001a17170212 */ /* 0x000fe400078e3cff */
[----:B--2---:R-:W-:Y:S02]  /*0d70*/  @P6 LOP3.LUT R5, R5, R14, RZ, 0x3c, !PT ;  /* 0x0000000e05056212 */ /* 0x004fe400078e3cff */
[----:B---3--:R-:W-:Y:S02]  /*0d80*/  @P6 LOP3.LUT R4, R4, R13, RZ, 0x3c, !PT ;  /* 0x0000000d04046212 */ /* 0x008fe400078e3cff */
[----:B----4-:R-:W-:Y:S02]  /*0d90*/  @P0 LOP3.LUT R5, R5, R28, RZ, 0x3c, !PT ;  /* 0x0000001c05050212 */ /* 0x010fe400078e3cff */
[----:B------:R-:W-:-:S02]  /*0da0*/  @P0 LOP3.LUT R4, R4, R17, RZ, 0x3c, !PT ;  /* 0x0000001104040212 */ /* 0x000fc400078e3cff */
[----:B------:R-:W-:Y:S02]  /*0db0*/  @P0 LOP3.LUT R19, R19, R20, RZ, 0x3c, !PT ;  /* 0x0000001413130212 */ /* 0x000fe400078e3cff */
[----:B------:R-:W-:Y:S01]  /*0dc0*/  @P0 LOP3.LUT R22, R22, R15, RZ, 0x3c, !PT ;  /* 0x0000000f16160212 */ /* 0x000fe200078e3cff */
[----:B------:R-:W-:Y:S06]  /*0dd0*/  @P1 BRA `(.L_x_2) ;  /* 0xfffffff4004c1947 */ /* 0x000fec000383ffff */
[----:B------:R-:W-:-:S05]  /*0de0*/  VIADD R10, R10, 0x1 ;  /* 0x000000010a0a7836 */ /* 0x000fca0000000000 */
[----:B------:R-:W-:-:S13]  /*0df0*/  ISETP.NE.AND P0, PT, R10, 0x5, PT ;  /* 0x000000050a00780c */ /* 0x000fda0003f05270 */
[----:B------:R-:W-:Y:S05]  /*0e00*/  @P0 BRA `(.L_x_3) ;  /* 0xfffffff400300947 */ /* 0x000fea000383ffff */
[----:B------:R1:W-:Y:S01]  /*0e10*/  STL.64 [R1+0x8], R22 ;  /* 0x0000081601007387 */ /* 0x0003e20000100a00 */
[----:B------:R-:W-:-:S03]  /*0e20*/  UISETP.NE.U32.AND UP0, UPT, UR8, 0x1, UPT ;  /* 0x000000010800788c */ /* 0x000fc6000bf05070 */
[----:B------:R1:W-:Y:S01]  /*0e30*/  STL.64 [R1+0x10], R4 ;  /* 0x0000100401007387 */ /* 0x0003e20000100a00 */
[----:B------:R-:W-:-:S03]  /*0e40*/  UISETP.NE.AND.EX UP0, UPT, URZ, URZ, UPT, UP0 ;  /* 0x000000ffff00728c */ /* 0x000fc6000bf05300 */
[----:B------:R1:W-:Y:S06]  /*0e50*/  STL [R1+0x4], R19 ;  /* 0x0000041301007387 */ /* 0x0003ec0000100800 */
[----:B------:R-:W-:Y:S05]  /*0e60*/  BRA.U !UP0, `(.L_x_1) ;  /* 0x0000001908047547 */ /* 0x000fea000b800000 */
[----:B------:R-:W-:Y:S01]  /*0e70*/  UMOV UR5, URZ ;  /* 0x000000ff00057c82 */ /* 0x000fe20008000000 */
[----:B------:R-:W-:Y:S01]  /*0e80*/  UMOV UR6, URZ ;  /* 0x000000ff00067c82 */ /* 0x000fe20008000000 */
[----:B------:R-:W-:Y:S02]  /*0e90*/  IMAD.MOV.U32 R10, RZ, RZ, RZ ;  /* 0x000000ffff0a7224 */ /* 0x000fe400078e00ff */
[----:B-1----:R-:W-:Y:S02]  /*0ea0*/  IMAD.MOV.U32 R4, RZ, RZ, RZ ;  /* 0x000000ffff047224 */ /* 0x002fe400078e00ff */
[----:B------:R-:W-:Y:S02]  /*0eb0*/  IMAD.MOV.U32 R23, RZ, RZ, RZ ;  /* 0x000000ffff177224 */ /* 0x000fe400078e00ff */
[----:B------:R-:W-:Y:S02]  /*0ec0*/  IMAD.MOV.U32 R19, RZ, RZ, RZ ;  /* 0x000000ffff137224 */ /* 0x000fe400078e00ff */
[----:B------:R-:W-:-:S02]  /*0ed0*/  IMAD.U32 R5, RZ, RZ, UR5 ;  /* 0x00000005ff057e24 */ /* 0x000fc4000f8e00ff */
[----:B------:R-:W-:-:S07]  /*0ee0*/  IMAD.U32 R22, RZ, RZ, UR6 ;  /* 0x00000006ff167e24 */ /* 0x000fce000f8e00ff */
.L_x_5:
[----:B------:R-:W-:-:S06]  /*0ef0*/  IMAD R3, R10, 0x4, R1 ;  /* 0x000000040a037824 */ /* 0x000fcc00078e0201 */
[----:B------:R-:W5:Y:S01]  /*0f00*/  LDL R3, [R3+0x4] ;  /* 0x0000040003037983 */ /* 0x000f620000100800 */
[----:B------:R-:W-:Y:S02]  /*0f10*/  IMAD.SHL.U32 R11, R10, 0x20, RZ ;  /* 0x000000200a0b7824 */ /* 0x000fe400078e00ff */
[----:B------:R-:W-:-:S07]  /*0f20*/  IMAD.MOV.U32 R12, RZ, RZ, RZ ;  /* 0x000000ffff0c7224 */ /* 0x000fce00078e00ff */
.L_x_4:
        /* <DEDUP_REMOVED lines=176> */
[----:B------:R2:W-:Y:S01]  /*1a30*/  STL [R1+0x4], R19 ;  /* 0x0000041301007387 */ /* 0x0005e20000100800 */
[----:B------:R-:W-:-:S03]  /*1a40*/  UISETP.NE.U32.AND UP0, UPT, UR8, 0x3, UPT ;  /* 0x000000030800788c */ /* 0x000fc6000bf05070 */
[----:B------:R2:W-:Y:S01]  /*1a50*/  STL.64 [R1+0x8], R22 ;  /* 0x0000081601007387 */ /* 0x0005e20000100a00 */
[----:B------:R-:W-:-:S03]  /*1a60*/  UISETP.NE.AND.EX UP0, UPT, URZ, URZ, UPT, UP0 ;  /* 0x000000ffff00728c */ /* 0x000fc6000bf05300 */
[----:B------:R2:W-:Y:S06]  /*1a70*/  STL.64 [R1+0x10], R4 ;  /* 0x0000100401007387 */ /* 0x0005ec0000100a00 */
[----:B------:R-:W-:Y:S05]  /*1a80*/  BRA.U UP0, `(.L_x_1) ;  /* 0x0000000900fc7547 */ /* 0x000fea000b800000 */
[----:B------:R-:W-:Y:S01]  /*1a90*/  UMOV UR5, URZ ;  /* 0x000000ff00057c82 */ /* 0x000fe20008000000 */
[----:B------:R-:W-:Y:S01]  /*1aa0*/  UMOV UR6, URZ ;  /* 0x000000ff00067c82 */ /* 0x000fe20008000000 */
[----:B------:R-:W-:Y:S02]  /*1ab0*/  IMAD.MOV.U32 R10, RZ, RZ, RZ ;  /* 0x000000ffff0a7224 */ /* 0x000fe400078e00ff */
[----:B--2---:R-:W-:Y:S02]  /*1ac0*/  IMAD.MOV.U32 R4, RZ, RZ, RZ ;  /* 0x000000ffff047224 */ /* 0x004fe400078e00ff */
[----:B------:R-:W-:Y:S02]  /*1ad0*/  IMAD.MOV.U32 R23, RZ, RZ, RZ ;  /* 0x000000ffff177224 */ /* 0x000fe400078e00ff */
[----:B------:R-:W-:Y:S02]  /*1ae0*/  IMAD.MOV.U32 R19, RZ, RZ, RZ ;  /* 0x000000ffff137224 */ /* 0x000fe400078e00ff */
[----:B------:R-:W-:-:S02]  /*1af0*/  IMAD.U32 R5, RZ, RZ, UR5 ;  /* 0x00000005ff057e24 */ /* 0x000fc4000f8e00ff */
[----:B------:R-:W-:-:S07]  /*1b00*/  IMAD.U32 R22, RZ, RZ, UR6 ;  /* 0x00000006ff167e24 */ /* 0x000fce000f8e00ff */
.L_x_7:
[----:B------:R-:W-:-:S06]  /*1b10*/  IMAD R3, R10, 0x4, R1 ;  /* 0x000000040a037824 */ /* 0x000fcc00078e0201 */
[----:B------:R-:W5:Y:S01]  /*1b20*/  LDL R3, [R3+0x4] ;  /* 0x0000040003037983 */ /* 0x000f620000100800 */
[----:B------:R-:W-:Y:S02]  /*1b30*/  IMAD.SHL.U32 R11, R10, 0x20, RZ ;  /* 0x000000200a0b7824 */ /* 0x000fe400078e00ff */
[----:B------:R-:W-:-:S07]  /*1b40*/  IMAD.MOV.U32 R12, RZ, RZ, RZ ;  /* 0x000000ffff0c7224 */ /* 0x000fce00078e00ff */
.L_x_6:
        /* <DEDUP_REMOVED lines=176> */
[----:B------:R3:W-:Y:S04]  /*2650*/  STL [R1+0x4], R19 ;  /* 0x0000041301007387 */ /* 0x0007e80000100800 */
[----:B------:R3:W-:Y:S04]  /*2660*/  STL.64 [R1+0x8], R22 ;  /* 0x0000081601007387 */ /* 0x0007e80000100a00 */
[----:B------:R3:W-:Y:S02]  /*2670*/  STL.64 [R1+0x10], R4 ;  /* 0x0000100401007387 */ /* 0x0007e40000100a00 */
.L_x_1:
[----:B------:R-:W-:Y:S01]  /*2680*/  UISETP.GT.U32.AND UP0, UPT, UR7, 0x3, UPT ;  /* 0x000000030700788c */ /* 0x000fe2000bf04070 */
[----:B------:R-:W-:Y:S01]  /*2690*/  VIADD R0, R0, 0x1 ;  /* 0x0000000100007836 */ /* 0x000fe20000000000 */
[----:B------:R-:W-:Y:S02]  /*26a0*/  USHF.R.U64 UR5, UR7, 0x2, UR4 ;  /* 0x0000000207057899 */ /* 0x000fe40008001204 */
[----:B------:R-:W-:Y:S02]  /*26b0*/  UISETP.GT.U32.AND.EX UP0, UPT, UR4, URZ, UPT, UP0 ;  /* 0x000000ff0400728c */ /* 0x000fe4000bf04100 */
[----:B------:R-:W-:-:S03]  /*26c0*/  USHF.R.U32.HI UR6, URZ, 0x2, UR4 ;  /* 0x00000002ff067899 */ /* 0x000fc60008011604 */
[----:B------:R-:W-:-:S04]  /*26d0*/  UMOV UR7, UR5 ;  /* 0x0000000500077c82 */ /* 0x000fc80008000000 */
[----:B------:R-:W-:Y:S01]  /*26e0*/  UMOV UR4, UR6 ;  /* 0x0000000600047c82 */ /* 0x000fe20008000000 */
[----:B------:R-:W-:Y:S05]  /*26f0*/  BRA.U UP0, `(.L_x_8) ;  /* 0xffffffd900cc7547 */ /* 0x000fea000b83ffff */
.L_x_0:
[----:B------:R-:W-:-:S05]  /*2700*/  VIADD R0, R25, 0xffffffff ;  /* 0xffffffff19007836 */ /* 0x000fca0000000000 */
[----:B------:R-:W-:-:S04]  /*2710*/  ISETP.GT.U32.AND P0, PT, R0, 0x2, PT ;  /* 0x000000020000780c */ /* 0x000fc80003f04070 */
[----:B------:R-:W-:-:S13]  /*2720*/  ISETP.GT.OR P0, PT, R24, 0x19bfcbf, P0 ;  /* 0x019bfcbf1800780c */ /* 0x000fda0000704670 */
[----:B------:R-:W-:Y:S05]  /*2730*/  @P0 EXIT ;  /* 0x000000000000094d */ /* 0x000fea0003800000 */
[----:B------:R-:W-:Y:S01]  /*2740*/  SHF.R.U32.HI R0, RZ, 0x2, R19 ;  /* 0x00000002ff007819 */ /* 0x000fe20000011613 */
[----:B------:R-:W-:Y:S01]  /*2750*/  IMAD.SHL.U32 R3, R5, 0x10, RZ ;  /* 0x0000001005037824 */ /* 0x000fe200078e00ff */
[----:B------:R-:W-:Y:S01]  /*2760*/  MOV R8, 0x0 ;  /* 0x0000000000087802 */ /* 0x000fe20000000f00 */
[----:B------:R-:W4:Y:S01]  /*2770*/  LDCU.64 UR4, c[0x4][0x50] ;  /* 0x01000a00ff0477ac */ /* 0x000f220008000a00 */
[----:B------:R-:W-:Y:S01]  /*2780*/  LOP3.LUT R0, R0, R19, RZ, 0x3c, !PT ;  /* 0x0000001300007212 */ /* 0x000fe200078e3cff */
[----:B------:R-:W-:Y:S02]  /*2790*/  IMAD.IADD R25, R24, 0x1, R25 ;  /* 0x0000000118197824 */ /* 0x000fe400078e0219 */
[----:B------:R-:W-:Y:S01]  /*27a0*/  IMAD.MOV.U32 R6, RZ, RZ, R16 ;  /* 0x000000ffff067224 */ /* 0x000fe200078e0010 */
[----:B------:R-:W4:Y:S01]  /*27b0*/  LDC.64 R8, c[0x4][R8] ;  /* 0x0100000008087b82 */ /* 0x000f220000000a00 */
[----:B0123--:R-:W-:Y:S02]  /*27c0*/  IMAD.SHL.U32 R4, R0, 0x2, RZ ;  /* 0x0000000200047824 */ /* 0x00ffe400078e00ff */
[----:B------:R-:W-:-:S03]  /*27d0*/  IMAD.MOV.U32 R7, RZ, RZ, R2 ;  /* 0x000000ffff077224 */ /* 0x000fc600078e0002 */
[----:B------:R-:W-:Y:S01]  /*27e0*/  LOP3.LUT R4, R0, R4, R3, 0x96, !PT ;  /* 0x0000000400047212 */ /* 0x000fe200078e9603 */
[----:B------:R-:W-:-:S03]  /*27f0*/  IMAD.MOV.U32 R3, RZ, RZ, 0x2f800000 ;  /* 0x2f800000ff037424 */ /* 0x000fc600078e00ff */
[----:B------:R-:W-:Y:S01]  /*2800*/  LOP3.LUT R17, R4, R5, RZ, 0x3c, !PT ;  /* 0x0000000504117212 */ /* 0x000fe200078e3cff */
[----:B----4-:R-:W-:-:S03]  /*2810*/  IMAD.U32 R4, RZ, RZ, UR4 ;  /* 0x00000004ff047e24 */ /* 0x010fc6000f8e00ff */
[----:B------:R-:W-:Y:S01]  /*2820*/  IADD3 R0, PT, PT, R18, 0x587c5, R17 ;  /* 0x000587c512007810 */ /* 0x000fe20007ffe011 */
[----:B------:R-:W-:-:S03]  /*2830*/  IMAD.U32 R5, RZ, RZ, UR5 ;  /* 0x00000005ff057e24 */ /* 0x000fc6000f8e00ff */
[----:B------:R-:W-:-:S05]  /*2840*/  I2FP.F32.U32 R0, R0 ;  /* 0x0000000000007245 */ /* 0x000fca0000201000 */
[----:B------:R-:W-:-:S06]  /*2850*/  FFMA R26, R0, R3, 1.1641532182693481445e-10 ;  /* 0x2f000000001a7423 */ /* 0x000fcc0000000003 */
[----:B------:R-:W0:Y:S02]  /*2860*/  F2F.F64.F32 R26, R26 ;  /* 0x0000001a001a7310 */ /* 0x000e240000201800 */
[----:B0-----:R0:W-:Y:S02]  /*2870*/  STL.64 [R1+0x30], R26 ;  /* 0x0000301a01007387 */ /* 0x0011e40000100a00 */
[----:B------:R-:W-:-:S07]  /*2880*/  LEPC R20, `(.L_x_9) ;  /* 0x000000001014794e */ /* 0x000fce0000000000 */
[----:B0-----:R-:W-:Y:S05]  /*2890*/  CALL.ABS.NOINC R8 ;  /* 0x0000000008007343 */ /* 0x001fea0003c00000 */
.L_x_9:
[----:B------:R-:W-:Y:S01]  /*28a0*/  UMOV UR4, 0x9999999a ;  /* 0x9999999a00047882 */ /* 0x000fe20000000000 */
[----:B------:R-:W-:Y:S02]  /*28b0*/  UMOV UR5, 0x3fb99999 ;  /* 0x3fb9999900057882 */ /* 0x000fe40000000000 */
[----:B------:R-:W-:-:S14]  /*28c0*/  DSETP.GEU.AND P0, PT, R26, UR4, PT ;  /* 0x000000041a007e2a */ /* 0x000fdc000bf0e000 */
[----:B------:R-:W-:Y:S05]  /*28d0*/  @P0 EXIT ;  /* 0x000000000000094d */ /* 0x000fea0003800000 */
[----:B------:R-:W-:Y:S01]  /*28e0*/  SHF.R.U32.HI R3, RZ, 0x2, R22 ;  /* 0x00000002ff037819 */ /* 0x000fe20000011616 */
[----:B------:R-:W-:Y:S02]  /*28f0*/  IMAD.SHL.U32 R0, R17, 0x10, RZ ;  /* 0x0000001011007824 */ /* 0x000fe400078e00ff */
[----:B------:R-:W-:Y:S01]  /*2900*/  IMAD.MOV.U32 R5, RZ, RZ, RZ ;  /* 0x000000ffff057224 */ /* 0x000fe200078e00ff */
[----:B------:R-:W-:-:S05]  /*2910*/  LOP3.LUT R3, R3, R22, RZ, 0x3c, !PT ;  /* 0x0000001603037212 */ /* 0x000fca00078e3cff */
[----:B------:R-:W-:-:S05]  /*2920*/  IMAD.SHL.U32 R4, R3, 0x2, RZ ;  /* 0x0000000203047824 */ /* 0x000fca00078e00ff */
[----:B------:R-:W-:Y:S01]  /*2930*/  LOP3.LUT R0, R3, R4, R0, 0x96, !PT ;  /* 0x0000000403007212 */ /* 0x000fe200078e9600 */
[----:B------:R-:W-:-:S03]  /*2940*/  IMAD.MOV.U32 R4, RZ, RZ, 0xc ;  /* 0x0000000cff047424 */ /* 0x000fc600078e00ff */
[----:B------:R-:W-:Y:S01]  /*2950*/  LOP3.LUT R17, R0, R17, RZ, 0x3c, !PT ;  /* 0x0000001100117212 */ /* 0x000fe200078e3cff */
[----:B------:R-:W-:-:S03]  /*2960*/  IMAD.MOV.U32 R0, RZ, RZ, 0x2f800000 ;  /* 0x2f800000ff007424 */ /* 0x000fc600078e00ff */
[----:B------:R-:W-:Y:S02]  /*2970*/  IADD3 R17, PT, PT, R18, 0xb0f8a, R17 ;  /* 0x000b0f8a12117810 */ /* 0x000fe40007ffe011 */
[----:B------:R-:W-:Y:S02]  /*2980*/  MOV R18, 0x8 ;  /* 0x0000000800127802 */ /* 0x000fe40000000f00 */
[----:B------:R-:W-:Y:S02]  /*2990*/  I2FP.F32.U32 R17, R17 ;  /* 0x0000001100117245 */ /* 0x000fe40000201000 */
[----:B------:R0:W1:Y:S03]  /*29a0*/  LDC.64 R6, c[0x4][R18] ;  /* 0x0100000012067b82 */ /* 0x0000660000000a00 */
[----:B------:R-:W-:-:S04]  /*29b0*/  FFMA R17, R17, R0, 1.1641532182693481445e-10 ;  /* 0x2f00000011117423 */ /* 0x000fc80000000000 */
[----:B------:R-:W-:-:S06]  /*29c0*/  FMUL R17, R17, 9000000 ;  /* 0x4b09544011117820 */ /* 0x000fcc0000400000 */
[----:B0-----:R-:W2:Y:S02]  /*29d0*/  F2I.TRUNC.NTZ R17, R17 ;  /* 0x0000001100117305 */ /* 0x001ea4000020f100 */
[----:B------:R-:W-:-:S07]  /*29e0*/  LEPC R20, `(.L_x_10) ;  /* 0x000000001014794e */ /* 0x000fce0000000000 */
[----:B-12---:R-:W-:Y:S05]  /*29f0*/  CALL.ABS.NOINC R6 ;  /* 0x0000000006007343 */ /* 0x006fea0003c00000 */
.L_x_10:
[----:B------:R0:W1:Y:S01]  /*2a00*/  LDC.64 R6, c[0x4][R18] ;  /* 0x0100000012067b82 */ /* 0x0000620000000a00 */
[----:B------:R-:W-:Y:S02]  /*2a10*/  IMAD.MOV.U32 R19, RZ, RZ, R5 ;  /* 0x000000ffff137224 */ /* 0x000fe400078e0005 */
[----:B------:R-:W-:Y:S02]  /*2a20*/  IMAD.MOV.U32 R5, RZ, RZ, RZ ;  /* 0x000000ffff057224 */ /* 0x000fe400078e00ff */
[----:B0-----:R-:W-:Y:S02]  /*2a30*/  IMAD.MOV.U32 R18, RZ, RZ, R4 ;  /* 0x000000ffff127224 */ /* 0x001fe400078e0004 */
[----:B------:R-:W-:-:S07]  /*2a40*/  IMAD.MOV.U32 R4, RZ, RZ, 0xc ;  /* 0x0000000cff047424 */ /* 0x000fce00078e00ff */
[----:B------:R-:W-:-:S07]  /*2a50*/  LEPC R20, `(.L_x_11) ;  /* 0x000000001014794e */ /* 0x000fce0000000000 */
[----:B-1----:R-:W-:Y:S05]  /*2a60*/  CALL.ABS.NOINC R6 ;  /* 0x0000000006007343 */ /* 0x002fea0003c00000 */
.L_x_11:
[----:B------:R-:W0:Y:S01]  /*2a70*/  LDC.64 R22, c[0x0][0x390] ;  /* 0x0000e400ff167b82 */ /* 0x000e220000000a00 */
[----:B------:R-:W-:-:S04]  /*2a80*/  IMAD R3, R24, 0x3, RZ ;  /* 0x0000000318037824 */ /* 0x000fc800078e02ff */
[----:B0-----:R-:W-:-:S05]  /*2a90*/  IMAD.WIDE R22, R3, 0x4, R22 ;  /* 0x0000000403167825 */ /* 0x001fca00078e0216 */
[----:B------:R-:W2:Y:S01]  /*2aa0*/  LDG.E R7, desc[UR36][R22.64] ;  /* 0x0000002416077981 */ /* 0x000ea2000c1e1900 */
[----:B------:R-:W-:-:S03]  /*2ab0*/  VIADD R9, R3, 0x1 ;  /* 0x0000000103097836 */ /* 0x000fc60000000000 */
[----:B--2---:R-:W-:Y:S04]  /*2ac0*/  ST.E desc[UR36][R18.64], R7 ;  /* 0x0000000712007985 */ /* 0x004fe8000c101924 */
[----:B------:R0:W-:Y:S04]  /*2ad0*/  ST.E desc[UR36][R4.64], R3 ;  /* 0x0000000304007985 */ /* 0x0001e8000c101924 */
[----:B------:R-:W2:Y:S01]  /*2ae0*/  LDG.E R11, desc[UR36][R22.64+0x4] ;  /* 0x00000424160b7981 */ /* 0x000ea2000c1e1900 */
[----:B------:R-:W-:-:S03]  /*2af0*/  VIADD R13, R3, 0x2 ;  /* 0x00000002030d7836 */ /* 0x000fc60000000000 */
[----:B--2---:R1:W-:Y:S04]  /*2b00*/  ST.E desc[UR36][R18.64+0x4], R11 ;  /* 0x0000040b12007985 */ /* 0x0043e8000c101924 */
[----:B------:R1:W-:Y:S04]  /*2b10*/  ST.E desc[UR36][R4.64+0x4], R9 ;  /* 0x0000040904007985 */ /* 0x0003e8000c101924 */
[----:B------:R-:W2:Y:S04]  /*2b20*/  LDG.E R15, desc[UR36][R22.64+0x8] ;  /* 0x00000824160f7981 */ /* 0x000ea8000c1e1900 */
[----:B--2---:R1:W-:Y:S04]  /*2b30*/  ST.E desc[UR36][R18.64+0x8], R15 ;  /* 0x0000080f12007985 */ /* 0x0043e8000c101924 */
[----:B------:R1:W-:Y:S04]  /*2b40*/  ST.E desc[UR36][R4.64+0x8], R13 ;  /* 0x0000080d04007985 */ /* 0x0003e8000c101924 */
[----:B------:R-:W2:Y:S04]  /*2b50*/  LD.E R0, desc[UR36][R18.64] ;  /* 0x0000002412007980 */ /* 0x000ea8000c101900 */
[----:B------:R-:W3:Y:S04]  /*2b60*/  LD.E R6, desc[UR36][R18.64+0x4] ;  /* 0x0000042412067980 */ /* 0x000ee8000c101900 */
[----:B------:R-:W4:Y:S01]  /*2b70*/  LD.E R10, desc[UR36][R18.64+0x8] ;  /* 0x00000824120a7980 */ /* 0x000f22000c101900 */
[----:B--2---:R-:W-:Y:S01]  /*2b80*/  ISETP.NE.AND P0, PT, R0, R17, PT ;  /* 0x000000110000720c */ /* 0x004fe20003f05270 */
[----:B------:R-:W-:-:S12]  /*2b90*/  IMAD.MOV.U32 R0, RZ, RZ, RZ ;  /* 0x000000ffff007224 */ /* 0x000fd800078e00ff */
[----:B------:R1:W2:Y:S01]  /*2ba0*/  @!P0 LD.E R0, desc[UR36][R4.64] ;  /* 0x0000002404008980 */ /* 0x0002a2000c101900 */
[----:B---3--:R-:W-:Y:S01]  /*2bb0*/  ISETP.NE.AND P1, PT, R6, R17, PT ;  /* 0x000000110600720c */ /* 0x008fe20003f25270 */
[----:B------:R-:W-:Y:S01]  /*2bc0*/  IMAD.MOV.U32 R6, RZ, RZ, 0x1 ;  /* 0x00000001ff067424 */ /* 0x000fe200078e00ff */
[----:B0-----:R-:W-:-:S04]  /*2bd0*/  PRMT R3, RZ, 0x7610, R3 ;  /* 0x00007610ff037816 */ /* 0x001fc80000000003 */
[----:B------:R-:W-:-:S07]  /*2be0*/  @!P0 PRMT R3, R6, 0x7610, R3 ;  /* 0x0000761006038816 */ /* 0x000fce0000000003 */
[----:B------:R-:W-:-:S04]  /*2bf0*/  @!P1 PRMT R3, R6, 0x7610, R3 ;  /* 0x0000761006039816 */ /* 0x000fc80000000003 */
[----:B------:R-:W-:-:S04]  /*2c00*/  PRMT R3, R3, 0x9910, RZ ;  /* 0x0000991003037816 */ /* 0x000fc800000000ff */
[----:B------:R-:W-:-:S04]  /*2c10*/  ISETP.NE.AND P0, PT, R3, RZ, PT ;  /* 0x000000ff0300720c */ /* 0x000fc80003f05270 */
[----:B----4-:R-:W-:Y:S01]  /*2c20*/  ISETP.EQ.OR P0, PT, R10, R17, P0 ;  /* 0x000000110a00720c */ /* 0x010fe20000702670 */
[----:B--2---:R1:W5:Y:S01]  /*2c30*/  @!P1 LD.E R0, desc[UR36][R4.64+0x4] ;  /* 0x0000042404009980 */ /* 0x004362000c101900 */
[----:B------:R-:W-:-:S13]  /*2c40*/  ISETP.EQ.AND P1, PT, R17, R24, PT ;  /* 0x000000181100720c */ /* 0x000fda0003f22270 */
[----:B-1----:R-:W-:Y:S05]  /*2c50*/  @P0 EXIT P1 ;  /* 0x000000000000094d */ /* 0x002fea0000800000 */
[----:B------:R-:W-:Y:S01]  /*2c60*/  IMAD.HI R3, R25, 0x774dfd5b, RZ ;  /* 0x774dfd5b19037827 */ /* 0x000fe200078e02ff */
[----:B------:R-:W-:Y:S01]  /*2c70*/  MOV R8, 0x0 ;  /* 0x0000000000087802 */ /* 0x000fe20000000f00 */
[----:B------:R0:W-:Y:S01]  /*2c80*/  STL [R1+0x38], R17 ;  /* 0x0000381101007387 */ /* 0x0001e20000100800 */
[----:B------:R-:W1:Y:S01]  /*2c90*/  LDCU.64 UR4, c[0x4][0x58] ;  /* 0x01000b00ff0477ac */ /* 0x000e620008000a00 */
[----:B------:R-:W-:Y:S01]  /*2ca0*/  ISETP.NE.AND P0, PT, R10, R17, PT ;  /* 0x000000110a00720c */ /* 0x000fe20003f05270 */
[----:B------:R-:W-:Y:S01]  /*2cb0*/  IMAD.MOV.U32 R6, RZ, RZ, R16 ;  /* 0x000000ffff067224 */ /* 0x000fe200078e0010 */
[----:B------:R-:W-:Y:S01]  /*2cc0*/  SHF.R.U32.HI R4, RZ, 0x1f, R3 ;  /* 0x0000001fff047819 */ /* 0x000fe20000011603 */
[----:B------:R-:W2:Y:S01]  /*2cd0*/  LDC.64 R8, c[0x4][R8] ;  /* 0x0100000008087b82 */ /* 0x000ea20000000a00 */
[----:B-----5:R-:W-:Y:S01]  /*2ce0*/  SEL R19, R0, R13, P0 ;  /* 0x0000000d00137207 */ /* 0x020fe20000000000 */
[----:B------:R-:W-:Y:S01]  /*2cf0*/  IMAD.MOV.U32 R7, RZ, RZ, R2 ;  /* 0x000000ffff077224 */ /* 0x000fe200078e0002 */
[----:B------:R-:W-:-:S05]  /*2d00*/  LEA.HI.SX32 R4, R3, R4, 0xa ;  /* 0x0000000403047211 */ /* 0x000fca00078f52ff */
[----:B------:R-:W-:-:S05]  /*2d10*/  IMAD R25, R4, -0x895440, R25 ;  /* 0xff76abc004197824 */ /* 0x000fca00078e0219 */
[----:B------:R0:W-:Y:S01]  /*2d20*/  STL.64 [R1+0x30], R24 ;  /* 0x0000301801007387 */ /* 0x0001e20000100a00 */
[----:B-1----:R-:W-:Y:S02]  /*2d30*/  IMAD.U32 R4, RZ, RZ, UR4 ;  /* 0x00000004ff047e24 */ /* 0x002fe4000f8e00ff */
[----:B------:R-:W-:-:S07]  /*2d40*/  IMAD.U32 R5, RZ, RZ, UR5 ;  /* 0x00000005ff057e24 */ /* 0x000fce000f8e00ff */
[----:B------:R-:W-:-:S07]  /*2d50*/  LEPC R20, `(.L_x_12) ;  /* 0x000000001014794e */ /* 0x000fce0000000000 */
[----:B0-2---:R-:W-:Y:S05]  /*2d60*/  CALL.ABS.NOINC R8 ;  /* 0x0000000008007343 */ /* 0x005fea0003c00000 */
.L_x_12:
[----:B------:R-:W-:-:S05]  /*2d70*/  IMAD.WIDE R22, R19, 0x4, R22 ;  /* 0x0000000413167825 */ /* 0x000fca00078e0216 */
[----:B------:R-:W-:Y:S01]  /*2d80*/  STG.E desc[UR36][R22.64], R17 ;  /* 0x0000001116007986 */ /* 0x000fe2000c101924 */
[----:B------:R-:W-:Y:S05]  /*2d90*/  EXIT ;  /* 0x000000000000794d */ /* 0x000fea0003800000 */
.L_x_13:
[----:B------:R-:W-:-:S00]  /*2da0*/  BRA `(.L_x_13) ;  /* 0xfffffffc00fc7947 */ /* 0x000fc0000383ffff */
[----:B------:R-:W-:-:S00]  /*2db0*/  NOP ;  /* 0x0000000000007918 */ /* 0x000fc00000000000 */
        /* <DEDUP_REMOVED lines=12> */
.L_x_15:


//--------------------- .text._Z15gpu_crea_anilloPiS_S_ --------------------------
	.section	.text._Z15gpu_crea_anilloPiS_S_,"ax",@progbits
	.align	128
        .global         _Z15gpu_crea_anilloPiS_S_
        .type           _Z15gpu_crea_anilloPiS_S_,@function
        .size           _Z15gpu_crea_anilloPiS_S_,(.L_x_16 - _Z15gpu_crea_anilloPiS_S_)
        .other          _Z15gpu_crea_anilloPiS_S_,@"STO_CUDA_ENTRY STV_DEFAULT"
_Z15gpu_crea_anilloPiS_S_:
.text._Z15gpu_crea_anilloPiS_S_:
[----:B------:R-:W-:Y:S01]  /*0000*/  LDC R1, c[0x0][0x37c] ;  /* 0x0000df00ff017b82 */ /* 0x000fe20000000800 */
[----:B------:R-:W0:Y:S07]  /*0010*/  S2R R3, SR_TID.Y ;  /* 0x0000000000037919 */ /* 0x000e2e0000002200 */
[----:B------:R-:W1:Y:S01]  /*0020*/  LDC R9, c[0x0][0x360] ;  /* 0x0000d800ff097b82 */ /* 0x000e620000000800 */
[----:B------:R-:W1:Y:S07]  /*0030*/  S2R R2, SR_TID.X ;  /* 0x0000000000027919 */ /* 0x000e6e0000002100 */
[----:B------:R-:W0:Y:S08]  /*0040*/  S2UR UR5, SR_CTAID.Y ;  /* 0x00000000000579c3 */ /* 0x000e300000002600 */
[----:B------:R-:W0:Y:S08]  /*0050*/  LDC R0, c[0x0][0x364] ;  /* 0x0000d900ff007b82 */ /* 0x000e300000000800 */
[----:B------:R-:W1:Y:S01]  /*0060*/  S2UR UR4, SR_CTAID.X ;  /* 0x00000000000479c3 */ /* 0x000e620000002500 */
[----:B0-----:R-:W-:-:S04]  /*0070*/  IMAD R0, R0, UR5, R3 ;  /* 0x0000000500007c24 */ /* 0x001fc8000f8e0203 */
[----:B------:R-:W-:Y:S02]  /*0080*/  VIADD R3, R0, 0xffffffff ;  /* 0xffffffff00037836 */ /* 0x000fe40000000000 */
[----:B-1----:R-:W-:-:S03]  /*0090*/  IMAD R9, R9, UR4, R2 ;  /* 0x0000000409097c24 */ /* 0x002fc6000f8e0202 */
[----:B------:R-:W-:-:S04]  /*00a0*/  ISETP.GT.U32.AND P0, PT, R3, 0x2, PT ;  /* 0x000000020300780c */ /* 0x000fc80003f04070 */
[----:B------:R-:W-:-:S13]  /*00b0*/  ISETP.GT.OR P0, PT, R9, 0x19bfcbf, P0 ;  /* 0x019bfcbf0900780c */ /* 0x000fda0000704670 */
[----:B------:R-:W-:Y:S05]  /*00c0*/  @P0 EXIT ;  /* 0x000000000000094d */ /* 0x000fea0003800000 */
[----:B------:R-:W0:Y:S01]  /*00d0*/  LDCU.128 UR8, c[0x0][0x380] ;  /* 0x00007000ff0877ac */ /* 0x000e220008000c00 */
[C---:B------:R-:W-:Y:S02]  /*00e0*/  IMAD R3, R9.reuse, 0x3, RZ ;  /* 0x0000000309037824 */ /* 0x040fe400078e02ff */
[----:B------:R-:W-:Y:S01]  /*00f0*/  IMAD.IADD R8, R9, 0x1, R0 ;  /* 0x0000000109087824 */ /* 0x000fe200078e0200 */
[----:B------:R-:W1:Y:S01]  /*0100*/  LDCU.64 UR6, c[0x0][0x390] ;  /* 0x00007200ff0677ac */ /* 0x000e620008000a00 */
[----:B------:R-:W-:Y:S01]  /*0110*/  IMAD.MOV.U32 R13, RZ, RZ, 0x1 ;  /* 0x00000001ff0d7424 */ /* 0x000fe200078e00ff */
[----:B------:R-:W-:Y:S01]  /*0120*/  IADD3 R7, P0, PT, R0, R3, RZ ;  /* 0x0000000300077210 */ /* 0x000fe20007f1e0ff */
[----:B------:R-:W-:Y:S01]  /*0130*/  IMAD.HI R0, R8, 0x774dfd5b, RZ ;  /* 0x774dfd5b08007827 */ /* 0x000fe200078e02ff */
[----:B------:R-:W2:Y:S02]  /*0140*/  LDCU.64 UR4, c[0x0][0x358] ;  /* 0x00006b00ff0477ac */ /* 0x000ea40008000a00 */
[----:B------:R-:W-:Y:S01]  /*0150*/  LEA.HI.X.SX32 R2, R3, RZ, 0x1, P0 ;  /* 0x000000ff03027211 */ /* 0x000fe200000f0eff */
[----:B------:R-:W-:Y:S01]  /*0160*/  IMAD.SHL.U32 R6, R7, 0x4, RZ ;  /* 0x0000000407067824 */ /* 0x000fe200078e00ff */
[----:B------:R-:W-:-:S02]  /*0170*/  SHF.R.U32.HI R3, RZ, 0x1f, R0 ;  /* 0x0000001fff037819 */ /* 0x000fc40000011600 */
[----:B------:R-:W-:Y:S02]  /*0180*/  SHF.L.U64.HI R7, R7, 0x2, R2 ;  /* 0x0000000207077819 */ /* 0x000fe40000010202 */
[----:B------:R-:W-:Y:S02]  /*0190*/  LEA.HI.SX32 R11, R0, R3, 0xa ;  /* 0x00000003000b7211 */ /* 0x000fe400078f52ff */
[C---:B0-----:R-:W-:Y:S02]  /*01a0*/  IADD3 R2, P0, PT, R6.reuse, UR8, RZ ;  /* 0x0000000806027c10 */ /* 0x041fe4000ff1e0ff */
[C---:B------:R-:W-:Y:S01]  /*01b0*/  IADD3 R4, P1, PT, R6.reuse, UR10, RZ ;  /* 0x0000000a06047c10 */ /* 0x040fe2000ff3e0ff */
[----:B------:R-:W-:Y:S01]  /*01c0*/  IMAD R11, R11, -0x895440, R8 ;  /* 0xff76abc00b0b7824 */ /* 0x000fe200078e0208 */
[----:B-1----:R-:W-:Y:S02]  /*01d0*/  IADD3 R6, P2, PT, R6, UR6, RZ ;  /* 0x0000000606067c10 */ /* 0x002fe4000ff5e0ff */
[----:B------:R-:W-:-:S02]  /*01e0*/  IADD3.X R3, PT, PT, R7, UR9, RZ, P0, !PT ;  /* 0x0000000907037c10 */ /* 0x000fc400087fe4ff */
[C---:B------:R-:W-:Y:S02]  /*01f0*/  IADD3.X R5, PT, PT, R7.reuse, UR11, RZ, P1, !PT ;  /* 0x0000000b07057c10 */ /* 0x040fe40008ffe4ff */
[----:B------:R-:W-:Y:S01]  /*0200*/  IADD3.X R7, PT, PT, R7, UR7, RZ, P2, !PT ;  /* 0x0000000707077c10 */ /* 0x000fe200097fe4ff */
[----:B--2---:R-:W-:Y:S04]  /*0210*/  STG.E desc[UR4][R2.64+-0x4], R13 ;  /* 0xfffffc0d02007986 */ /* 0x004fe8000c101904 */
[----:B------:R-:W-:Y:S04]  /*0220*/  STG.E desc[UR4][R4.64+-0x4], R9 ;  /* 0xfffffc0904007986 */ /* 0x000fe8000c101904 */
[----:B------:R-:W-:Y:S01]  /*0230*/  STG.E desc[UR4][R6.64+-0x4], R11 ;  /* 0xfffffc0b06007986 */ /* 0x000fe2000c101904 */
[----:B------:R-:W-:Y:S05]  /*0240*/  EXIT ;  /* 0x000000000000794d */ /* 0x000fea0003800000 */
.L_x_14:
        /* <DEDUP_REMOVED lines=11> */
.L_x_16:


//--------------------- .nv.global.init           --------------------------
	.section	.nv.global.init,"aw",@progbits
	.align	4
.nv.global.init:
	.type		mrg32k3aM1SubSeq,@object
	.size		mrg32k3aM1SubSeq,(mrg32k3aM2SubSeq - mrg32k3aM1SubSeq)
mrg32k3aM1SubSeq:
        /*0000*/ 	.byte	0x0b, 0xcc, 0xee, 0x04, 0x73, 0x29, 0x8b, 0x6f, 0xf6, 0x53, 0x03, 0xf6, 0x23, 0xf6, 0xea, 0xda
        /* <DEDUP_REMOVED lines=125> */
	.type		mrg32k3aM2SubSeq,@object
	.size		mrg32k3aM2SubSeq,(mrg32k3aM1 - mrg32k3aM2SubSeq)
mrg32k3aM2SubSeq:
        /* <DEDUP_REMOVED lines=126> */
	.type		mrg32k3aM1,@object
	.size		mrg32k3aM1,(mrg32k3aM1Seq - mrg32k3aM1)
mrg32k3aM1:
        /* <DEDUP_REMOVED lines=144> */
	.type		mrg32k3aM1Seq,@object
	.size		mrg32k3aM1Seq,(mrg32k3aM2 - mrg32k3aM1Seq)
mrg32k3aM1Seq:
        /* <DEDUP_REMOVED lines=144> */
	.type		mrg32k3aM2,@object
	.size		mrg32k3aM2,(mrg32k3aM2Seq - mrg32k3aM2)
mrg32k3aM2:
        /* <DEDUP_REMOVED lines=144> */
	.type		mrg32k3aM2Seq,@object
	.size		mrg32k3aM2Seq,(precalc_xorwow_matrix - mrg32k3aM2Seq)
mrg32k3aM2Seq:
        /* <DEDUP_REMOVED lines=144> */
	.type		precalc_xorwow_matrix,@object
	.size		precalc_xorwow_matrix,(precalc_xorwow_offset_matrix - precalc_xorwow_matrix)
precalc_xorwow_matrix:
        /* <DEDUP_REMOVED lines=6400> */
	.type		precalc_xorwow_offset_matrix,@object
	.size		precalc_xorwow_offset_matrix,($str - precalc_xorwow_offset_matrix)
precalc_xorwow_offset_matrix:
        /* <DEDUP_REMOVED lines=6400> */
	.type		$str,@object
	.size		$str,($str$1 - $str)
$str:
        /*353c0*/ 	.byte	0x25, 0x2e, 0x36, 0x66, 0x0a, 0x00
	.type		$str$1,@object
	.size		$str$1,(.L_10 - $str$1)
$str$1:
        /*353c6*/ 	.byte	0x52, 0x65, 0x63, 0x6f, 0x6e, 0x65, 0x63, 0x74, 0x61, 0x6d, 0x6f, 0x73, 0x20, 0x6c, 0x61, 0x20
        /*353d6*/ 	.byte	0x65, 0x64, 0x67, 0x65, 0x20, 0x28, 0x25, 0x64, 0x2c, 0x25, 0x64, 0x29, 0x20, 0x63, 0x6f, 0x6e
        /*353e6*/ 	.byte	0x20, 0x65, 0x6c, 0x20, 0x6e, 0x6f, 0x64, 0x6f, 0x20, 0x25, 0x64, 0x0a, 0x00
.L_10:


//--------------------- .nv.shared.reserved.0     --------------------------
	.section	.nv.shared.reserved.0,"aw",@nobits
	.weak		__nv_reservedSMEM_offset_0_alias
	.size		__nv_reservedSMEM_offset_0_alias, 0, 64
	.other		__nv_reservedSMEM_offset_0_alias,@"STO_CUDA_RESERVED_SHARED STV_DEFAULT"
__nv_reservedSMEM_offset_0_alias:
	.zero		0
	.zero		64


//--------------------- .nv.constant0._Z26gpu_compute_watts_strogatzPiS_S_ --------------------------
	.section	.nv.constant0._Z26gpu_compute_watts_strogatzPiS_S_,"a",@progbits
	.sectionflags	@""
	.align	4
.nv.constant0._Z26gpu_compute_watts_strogatzPiS_S_:
	.zero		920


//--------------------- .nv.constant0._Z15gpu_crea_anilloPiS_S_ --------------------------
	.section	.nv.constant0._Z15gpu_crea_anilloPiS_S_,"a",@progbits
	.sectionflags	@""
	.align	4
.nv.constant0._Z15gpu_crea_anilloPiS_S_:
	.zero		920


//--------------------- SYMBOLS --------------------------

	.type		.nv.reservedSmem.offset0,@object
	.size		.nv.reservedSmem.offset0,0x4
	.type		vprintf,@function
	.type		malloc,@function
